// auto-generated by cutlass_sweep.gemm — config: {"arch": "sm_90", "cluster_m": 4, "cluster_n": 2, "dtype": "fp32", "dtype_b": "fp32", "layout": "nt", "stages": 0, "tile_k": 64, "tile_m": 64, "tile_n": 128}
#include "cutlass/cutlass.h"
#include "cutlass/gemm/collective/collective_builder.hpp"
#include "cutlass/gemm/device/gemm_universal_adapter.h"
#include "cutlass/gemm/kernel/gemm_universal.hpp"
#include "cutlass/epilogue/collective/collective_builder.hpp"

using ElemA = float;
using ElemB = float;
using ElemCD = float;
using Acc  = float;
using TileShape    = cute::Shape<cute::_64, cute::_128, cute::_64>;
using ClusterShape = cute::Shape<cute::_4, cute::_2, cute::_1>;

using CollectiveEpilogue = typename cutlass::epilogue::collective::CollectiveBuilder<
    cutlass::arch::Sm90, cutlass::arch::OpClassTensorOp,
    TileShape, ClusterShape,
    cutlass::epilogue::collective::EpilogueTileAuto,
    Acc, Acc,
    ElemCD, cutlass::layout::RowMajor, 128 / cutlass::sizeof_bits<ElemCD>::value,
    ElemCD, cutlass::layout::RowMajor, 128 / cutlass::sizeof_bits<ElemCD>::value,
    cutlass::epilogue::collective::EpilogueScheduleAuto
  >::CollectiveOp;

using CollectiveMainloop = typename cutlass::gemm::collective::CollectiveBuilder<
    cutlass::arch::Sm90, cutlass::arch::OpClassTensorOp,
    ElemA, cutlass::layout::RowMajor, 128 / cutlass::sizeof_bits<ElemA>::value,
    ElemB, cutlass::layout::ColumnMajor, 128 / cutlass::sizeof_bits<ElemB>::value,
    Acc,
    TileShape, ClusterShape,
    cutlass::gemm::collective::StageCountAutoCarveout<static_cast<int>(sizeof(typename CollectiveEpilogue::SharedStorage))>,
    cutlass::gemm::collective::KernelScheduleAuto
  >::CollectiveOp;

using GemmKernel = cutlass::gemm::kernel::GemmUniversal<
    cute::Shape<int,int,int,int>,
    CollectiveMainloop,
    CollectiveEpilogue
>;
using Gemm = cutlass::gemm::device::GemmUniversalAdapter<GemmKernel>;

// Force the device kernel symbol into the cubin without needing a host main.
auto* _anchor = &cutlass::device_kernel<GemmKernel>;


// ===== COMPILED SASS (sm_90a) =====

	.target	sm_90a

	.elftype	@"ET_EXEC"


//--------------------- .note.nv.tkinfo           --------------------------
	.section	.note.nv.tkinfo,"",@"SHT_NOTE"
	.sectionflags	@"SHF_NOTE_NV_TKINFO"
	.tkinfo
        /*0018*/ 	.word	0x00000002
        /*0030*/ 	.string	""
        /*0030*/ 	.string	"ptxas"
        /*0030*/ 	.string	"Cuda compilation tools, release 13.0, V13.0.88"
        /*0030*/ 	.string	"Build cuda_13.0.r13.0/compiler.36424714_0"
        /*0030*/ 	.string	"-arch sm_90a -m 64 "



//--------------------- .note.nv.cuinfo           --------------------------
	.section	.note.nv.cuinfo,"",@"SHT_NOTE"
	.sectionflags	@"SHF_NOTE_NV_CUINFO"
        /*0018*/ 	.short	0x0002
        /*001a*/ 	.short	0x005a
        /*001c*/ 	.short	0x0082
	.zero		2


//--------------------- .nv.info                  --------------------------
	.section	.nv.info,"",@"SHT_CUDA_INFO"
	.align	4


	//----- nvinfo : EIATTR_REGCOUNT
	.align		4
        /*0000*/ 	.byte	0x04, 0x2f
        /*0002*/ 	.short	(.L_15 - .L_14)
	.align		4
.L_14:
        /*0004*/ 	.word	index@(_ZN7cutlass13device_kernelINS_4gemm6kernel13GemmUniversalIN4cute5tupleIJiiiiEEENS1_10collective13CollectiveMmaINS1_34MainloopSm90TmaGmmaWarpSpecializedILi4ENS5_IJNS4_1CILi4EEENSA_ILi2EEENSA_ILi1EEEEEENS1_32KernelTmaWarpSpecializedPingpongEEENS5_IJNSA_ILi64EEENSA_ILi128EEESH_EEEfNS5_IJlSD_lEEEfSK_NS4_8TiledMMAINS4_8MMA_AtomIJNS4_4SM904GMMA30MMA_64x128x8_F32TF32TF32_SS_TNILNSO_7ScaleInE1ELSQ_1EEEEEENS4_6LayoutINS5_IJSD_SD_SD_EEENS5_IJNSA_ILi0EEESV_SV_EEEEENS5_IJNS4_10UnderscoreESY_SY_EEEEENS4_23SM90_TMA_LOAD_MULTICASTENS4_14ComposedLayoutINS4_7SwizzleILi3ELi4ELi3EEENS4_18smem_ptr_flag_bitsILi32EEENST_INS5_IJNSA_ILi8EEENSA_ILi32EEEEEENS5_IJS18_SD_EEEEEEEvNS4_8identityES11_S1C_vS1D_EENS_8epilogue10collective6detail29Sm90TmaWarpSpecializedAdapterINS1G_15DefaultEpilogueIfSK_SK_NS1F_6thread17LinearCombinationIfLi1EffLNS1K_9ScaleType4KindE0ELNS_15FloatRoundStyleE2EfEENS1_15EpilogueDefaultEEEEEvvEEEEvNT_6ParamsE)
        /*0008*/ 	.word	0x000000a8


	//----- nvinfo : EIATTR_FRAME_SIZE
	.align		4
.L_15:
        /*000c*/ 	.byte	0x04, 0x11
        /*000e*/ 	.short	(.L_17 - .L_16)
	.align		4
.L_16:
        /*0010*/ 	.word	index@(_ZN7cutlass13device_kernelINS_4gemm6kernel13GemmUniversalIN4cute5tupleIJiiiiEEENS1_10collective13CollectiveMmaINS1_34MainloopSm90TmaGmmaWarpSpecializedILi4ENS5_IJNS4_1CILi4EEENSA_ILi2EEENSA_ILi1EEEEEENS1_32KernelTmaWarpSpecializedPingpongEEENS5_IJNSA_ILi64EEENSA_ILi128EEESH_EEEfNS5_IJlSD_lEEEfSK_NS4_8TiledMMAINS4_8MMA_AtomIJNS4_4SM904GMMA30MMA_64x128x8_F32TF32TF32_SS_TNILNSO_7ScaleInE1ELSQ_1EEEEEENS4_6LayoutINS5_IJSD_SD_SD_EEENS5_IJNSA_ILi0EEESV_SV_EEEEENS5_IJNS4_10UnderscoreESY_SY_EEEEENS4_23SM90_TMA_LOAD_MULTICASTENS4_14ComposedLayoutINS4_7SwizzleILi3ELi4ELi3EEENS4_18smem_ptr_flag_bitsILi32EEENST_INS5_IJNSA_ILi8EEENSA_ILi32EEEEEENS5_IJS18_SD_EEEEEEEvNS4_8identityES11_S1C_vS1D_EENS_8epilogue10collective6detail29Sm90TmaWarpSpecializedAdapterINS1G_15DefaultEpilogueIfSK_SK_NS1F_6thread17LinearCombinationIfLi1EffLNS1K_9ScaleType4KindE0ELNS_15FloatRoundStyleE2EfEENS1_15EpilogueDefaultEEEEEvvEEEEvNT_6ParamsE)
        /*0014*/ 	.word	0x00000000


	//----- nvinfo : EIATTR_MIN_STACK_SIZE
	.align		4
.L_17:
        /*0018*/ 	.byte	0x04, 0x12
        /*001a*/ 	.short	(.L_19 - .L_18)
	.align		4
.L_18:
        /*001c*/ 	.word	index@(_ZN7cutlass13device_kernelINS_4gemm6kernel13GemmUniversalIN4cute5tupleIJiiiiEEENS1_10collective13CollectiveMmaINS1_34MainloopSm90TmaGmmaWarpSpecializedILi4ENS5_IJNS4_1CILi4EEENSA_ILi2EEENSA_ILi1EEEEEENS1_32KernelTmaWarpSpecializedPingpongEEENS5_IJNSA_ILi64EEENSA_ILi128EEESH_EEEfNS5_IJlSD_lEEEfSK_NS4_8TiledMMAINS4_8MMA_AtomIJNS4_4SM904GMMA30MMA_64x128x8_F32TF32TF32_SS_TNILNSO_7ScaleInE1ELSQ_1EEEEEENS4_6LayoutINS5_IJSD_SD_SD_EEENS5_IJNSA_ILi0EEESV_SV_EEEEENS5_IJNS4_10UnderscoreESY_SY_EEEEENS4_23SM90_TMA_LOAD_MULTICASTENS4_14ComposedLayoutINS4_7SwizzleILi3ELi4ELi3EEENS4_18smem_ptr_flag_bitsILi32EEENST_INS5_IJNSA_ILi8EEENSA_ILi32EEEEEENS5_IJS18_SD_EEEEEEEvNS4_8identityES11_S1C_vS1D_EENS_8epilogue10collective6detail29Sm90TmaWarpSpecializedAdapterINS1G_15DefaultEpilogueIfSK_SK_NS1F_6thread17LinearCombinationIfLi1EffLNS1K_9ScaleType4KindE0ELNS_15FloatRoundStyleE2EfEENS1_15EpilogueDefaultEEEEEvvEEEEvNT_6ParamsE)
        /*0020*/ 	.word	0x00000000
.L_19:


//--------------------- .nv.compat                --------------------------
	.section	.nv.compat,"",@"SHT_CUDA_COMPAT_INFO"
	.align	4
        /*0000*/ 	.byte	0x02, 0x09, 0x01, 0x00, 0x02, 0x02, 0x04, 0x00, 0x02, 0x05, 0x05, 0x00, 0x03, 0x07, 0x01, 0x01
        /*0010*/ 	.byte	0x02, 0x03, 0x01, 0x00, 0x02, 0x06, 0x01, 0x00, 0x04, 0x0b, 0x08, 0x00, 0x00, 0x00, 0x00, 0x00
        /*0020*/ 	.byte	0x00, 0x00, 0x00, 0x00


//--------------------- .nv.info._ZN7cutlass13device_kernelINS_4gemm6kernel13GemmUniversalIN4cute5tupleIJiiiiEEENS1_10collective13CollectiveMmaINS1_34MainloopSm90TmaGmmaWarpSpecializedILi4ENS5_IJNS4_1CILi4EEENSA_ILi2EEENSA_ILi1EEEEEENS1_32KernelTmaWarpSpecializedPingpongEEENS5_IJNSA_ILi64EEENSA_ILi128EEESH_EEEfNS5_IJlSD_lEEEfSK_NS4_8TiledMMAINS4_8MMA_AtomIJNS4_4SM904GMMA30MMA_64x128x8_F32TF32TF32_SS_TNILNSO_7ScaleInE1ELSQ_1EEEEEENS4_6LayoutINS5_IJSD_SD_SD_EEENS5_IJNSA_ILi0EEESV_SV_EEEEENS5_IJNS4_10UnderscoreESY_SY_EEEEENS4_23SM90_TMA_LOAD_MULTICASTENS4_14ComposedLayoutINS4_7SwizzleILi3ELi4ELi3EEENS4_18smem_ptr_flag_bitsILi32EEENST_INS5_IJNSA_ILi8EEENSA_ILi32EEEEEENS5_IJS18_SD_EEEEEEEvNS4_8identityES11_S1C_vS1D_EENS_8epilogue10collective6detail29Sm90TmaWarpSpecializedAdapterINS1G_15DefaultEpilogueIfSK_SK_NS1F_6thread17LinearCombinationIfLi1EffLNS1K_9ScaleType4KindE0ELNS_15FloatRoundStyleE2EfEENS1_15EpilogueDefaultEEEEEvvEEEEvNT_6ParamsE --------------------------
	.section	.nv.info._ZN7cutlass13device_kernelINS_4gemm6kernel13GemmUniversalIN4cute5tupleIJiiiiEEENS1_10collective13CollectiveMmaINS1_34MainloopSm90TmaGmmaWarpSpecializedILi4ENS5_IJNS4_1CILi4EEENSA_ILi2EEENSA_ILi1EEEEEENS1_32KernelTmaWarpSpecializedPingpongEEENS5_IJNSA_ILi64EEENSA_ILi128EEESH_EEEfNS5_IJlSD_lEEEfSK_NS4_8TiledMMAINS4_8MMA_AtomIJNS4_4SM904GMMA30MMA_64x128x8_F32TF32TF32_SS_TNILNSO_7ScaleInE1ELSQ_1EEEEEENS4_6LayoutINS5_IJSD_SD_SD_EEENS5_IJNSA_ILi0EEESV_SV_EEEEENS5_IJNS4_10UnderscoreESY_SY_EEEEENS4_23SM90_TMA_LOAD_MULTICASTENS4_14ComposedLayoutINS4_7SwizzleILi3ELi4ELi3EEENS4_18smem_ptr_flag_bitsILi32EEENST_INS5_IJNSA_ILi8EEENSA_ILi32EEEEEENS5_IJS18_SD_EEEEEEEvNS4_8identityES11_S1C_vS1D_EENS_8epilogue10collective6detail29Sm90TmaWarpSpecializedAdapterINS1G_15DefaultEpilogueIfSK_SK_NS1F_6thread17LinearCombinationIfLi1EffLNS1K_9ScaleType4KindE0ELNS_15FloatRoundStyleE2EfEENS1_15EpilogueDefaultEEEEEvvEEEEvNT_6ParamsE,"",@"SHT_CUDA_INFO"
	.sectionflags	@""
	.align	4


	//----- nvinfo : EIATTR_CUDA_API_VERSION
	.align		4
        /*0000*/ 	.byte	0x04, 0x37
        /*0002*/ 	.short	(.L_21 - .L_20)
.L_20:
        /*0004*/ 	.word	0x00000082


	//----- nvinfo : EIATTR_KPARAM_INFO
	.align		4
.L_21:
        /*0008*/ 	.byte	0x04, 0x17
        /*000a*/ 	.short	(.L_23 - .L_22)
.L_22:
        /*000c*/ 	.word	0x00000000
        /*0010*/ 	.short	0x0000
        /*0012*/ 	.short	0x0070
        /*0014*/ 	.byte	0x00, 0xf0, 0x01, 0x10


	//----- nvinfo : EIATTR_SPARSE_MMA_MASK
	.align		4
.L_23:
        /*0018*/ 	.byte	0x03, 0x50
        /*001a*/ 	.short	0x0000


	//----- nvinfo : EIATTR_MAXREG_COUNT
	.align		4
        /*001c*/ 	.byte	0x03, 0x1b
        /*001e*/ 	.short	0x00a8


	//----- nvinfo : EIATTR_NUM_BARRIERS
	.align		4
        /*0020*/ 	.byte	0x02, 0x4c
        /*0022*/ 	.byte	0x01
	.zero		1


	//----- nvinfo : EIATTR_EXTERNS
	.align		4
        /*0024*/ 	.byte	0x04, 0x0f
        /*0026*/ 	.short	(.L_25 - .L_24)


	//   ....[0]....
	.align		4
.L_24:
        /*0028*/ 	.word	index@(__assertfail)


	//----- nvinfo : EIATTR_MERCURY_ISA_VERSION
	.align		4
.L_25:
        /*002c*/ 	.byte	0x03, 0x5f
        /*002e*/ 	.short	0x0101


	//----- nvinfo : EIATTR_INT_WARP_WIDE_INSTR_OFFSETS
	.align		4
        /*0030*/ 	.byte	0x04, 0x31
        /*0032*/ 	.short	(.L_27 - .L_26)


	//   ....[0]....
.L_26:
        /*0034*/ 	.word	0x00000630


	//   ....[1]....
        /*0038*/ 	.word	0x00000660


	//   ....[2]....
        /*003c*/ 	.word	0x000006a0


	//   ....[3]....
        /*0040*/ 	.word	0x00000770


	//   ....[4]....
        /*0044*/ 	.word	0x00000790


	//   ....[5]....
        /*0048*/ 	.word	0x000007a0


	//   ....[6]....
        /*004c*/ 	.word	0x000007f0


	//   ....[7]....
        /*0050*/ 	.word	0x00000840


	//   ....[8]....
        /*0054*/ 	.word	0x000025c0


	//----- nvinfo : EIATTR_COOP_GROUP_MASK_REGIDS
	.align		4
.L_27:
        /*0058*/ 	.byte	0x04, 0x29
        /*005a*/ 	.short	(.L_29 - .L_28)


	//   ....[0]....
.L_28:
        /*005c*/ 	.word	0xffffffff


	//   ....[1]....
        /*0060*/ 	.word	0xffffffff


	//   ....[2]....
        /*0064*/ 	.word	0xffffffff


	//   ....[3]....
        /*0068*/ 	.word	0xffffffff


	//   ....[4]....
        /*006c*/ 	.word	0xffffffff


	//   ....[5]....
        /*0070*/ 	.word	0xffffffff


	//   ....[6]....
        /*0074*/ 	.word	0xffffffff


	//----- nvinfo : EIATTR_COOP_GROUP_INSTR_OFFSETS
	.align		4
.L_29:
        /*0078*/ 	.byte	0x04, 0x28
        /*007a*/ 	.short	(.L_31 - .L_30)


	//   ....[0]....
.L_30:
        /*007c*/ 	.word	0x00000060


	//   ....[1]....
        /*0080*/ 	.word	0x00000080


	//   ....[2]....
        /*0084*/ 	.word	0x00000180


	//   ....[3]....
        /*0088*/ 	.word	0x000003b0


	//   ....[4]....
        /*008c*/ 	.word	0x000003f0


	//   ....[5]....
        /*0090*/ 	.word	0x000004b0


	//   ....[6]....
        /*0094*/ 	.word	0x000009a0


	//----- nvinfo : EIATTR_REG_RECONFIG
	.align		4
.L_31:
        /*0098*/ 	.byte	0x01, 0x54
	.zero		2


	//----- nvinfo : EIATTR_SYSCALL_OFFSETS
	.align		4
        /*009c*/ 	.byte	0x04, 0x46
        /*009e*/ 	.short	(.L_33 - .L_32)


	//   ....[0]....
.L_32:
        /*00a0*/ 	.word	0x000019d0


	//----- nvinfo : EIATTR_MBARRIER_INSTR_OFFSETS
	.align		4
.L_33:
        /*00a4*/ 	.byte	0x04, 0x39
        /*00a6*/ 	.short	(.L_35 - .L_34)


	//   ....[0]....
.L_34:
        /*00a8*/ 	.word	0x00000300
        /*00ac*/ 	.word	0x000000ff
        /*00b0*/ 	.word	0x00000000
        /*00b4*/ 	.short	0x0100
        /*00b6*/ 	.byte	0x07
	.zero		1


	//   ....[1]....
        /*00b8*/ 	.word	0x00000310
        /*00bc*/ 	.word	0x000000ff
        /*00c0*/ 	.word	0x00000020
        /*00c4*/ 	.short	0x0100
        /*00c6*/ 	.byte	0x07
	.zero		1


	//   ....[2]....
        /*00c8*/ 	.word	0x00000320
        /*00cc*/ 	.word	0x000000ff
        /*00d0*/ 	.word	0x00000008
        /*00d4*/ 	.short	0x0100
        /*00d6*/ 	.byte	0x07
	.zero		1


	//   ....[3]....
        /*00d8*/ 	.word	0x00000330
        /*00dc*/ 	.word	0x000000ff
        /*00e0*/ 	.word	0x00000028
        /*00e4*/ 	.short	0x0100
        /*00e6*/ 	.byte	0x07
	.zero		1


	//   ....[4]....
        /*00e8*/ 	.word	0x00000340
        /*00ec*/ 	.word	0x000000ff
        /*00f0*/ 	.word	0x00000010
        /*00f4*/ 	.short	0x0100
        /*00f6*/ 	.byte	0x07
	.zero		1


	//   ....[5]....
        /*00f8*/ 	.word	0x00000350
        /*00fc*/ 	.word	0x000000ff
        /*0100*/ 	.word	0x00000030
        /*0104*/ 	.short	0x0100
        /*0106*/ 	.byte	0x07
	.zero		1


	//   ....[6]....
        /*0108*/ 	.word	0x00000360
        /*010c*/ 	.word	0x000000ff
        /*0110*/ 	.word	0x00000018
        /*0114*/ 	.short	0x0100
        /*0116*/ 	.byte	0x07
	.zero		1


	//   ....[7]....
        /*0118*/ 	.word	0x00000370
        /*011c*/ 	.word	0x000000ff
        /*0120*/ 	.word	0x00000038
        /*0124*/ 	.short	0x0100
        /*0126*/ 	.byte	0x07
	.zero		1


	//   ....[8]....
        /*0128*/ 	.word	0x00000870
        /*012c*/ 	.word	0x000000ff
        /*0130*/ 	.word	0x00000070
        /*0134*/ 	.short	0x0100
        /*0136*/ 	.byte	0x0c
	.zero		1


	//   ....[9]....
        /*0138*/ 	.word	0x000008c0
        /*013c*/ 	.word	0x000000ff
        /*0140*/ 	.word	0x00000078
        /*0144*/ 	.short	0x0100
        /*0146*/ 	.byte	0x0c
	.zero		1


	//   ....[10]....
        /*0148*/ 	.word	0x000008f0
        /*014c*/ 	.word	0x000000ff
        /*0150*/ 	.word	0x00000050
        /*0154*/ 	.short	0x0100
        /*0156*/ 	.byte	0x0d
	.zero		1


	//   ....[11]....
        /*0158*/ 	.word	0x00000930
        /*015c*/ 	.word	0x000000ff
        /*0160*/ 	.word	0x00000058
        /*0164*/ 	.short	0x0100
        /*0166*/ 	.byte	0x0d
	.zero		1


	//   ....[12]....
        /*0168*/ 	.word	0x00000940
        /*016c*/ 	.word	0x000000ff
        /*0170*/ 	.word	0x00000060
        /*0174*/ 	.short	0x0100
        /*0176*/ 	.byte	0x0d
	.zero		1


	//   ....[13]....
        /*0178*/ 	.word	0x00000950
        /*017c*/ 	.word	0x000000ff
        /*0180*/ 	.word	0x00000068
        /*0184*/ 	.short	0x0100
        /*0186*/ 	.byte	0x0d
	.zero		1


	//   ....[14]....
        /*0188*/ 	.word	0x00001890
        /*018c*/ 	.word	0x00000061
        /*0190*/ 	.word	0xfffffff8
        /*0194*/ 	.short	0x010a
        /*0196*/ 	.byte	0x3f
	.zero		1


	//   ....[15]....
        /*0198*/ 	.word	0x00001a60
        /*019c*/ 	.word	0x00000003
        /*01a0*/ 	.word	0x00000000
        /*01a4*/ 	.short	0x010a
        /*01a6*/ 	.byte	0x3f
	.zero		1


	//   ....[16]....
        /*01a8*/ 	.word	0x00001ac0
        /*01ac*/ 	.word	0x00000003
        /*01b0*/ 	.word	0x00000000
        /*01b4*/ 	.short	0x010a
        /*01b6*/ 	.byte	0x3f
	.zero		1


	//   ....[17]....
        /*01b8*/ 	.word	0x00001fe0
        /*01bc*/ 	.word	0x000000ff
        /*01c0*/ 	.word	0x00000000
        /*01c4*/ 	.short	0x010a
        /*01c6*/ 	.byte	0x04
	.zero		1


	//   ....[18]....
        /*01c8*/ 	.word	0x00002020
        /*01cc*/ 	.word	0x000000ff
        /*01d0*/ 	.word	0x00000000
        /*01d4*/ 	.short	0x010a
        /*01d6*/ 	.byte	0x04
	.zero		1


	//   ....[19]....
        /*01d8*/ 	.word	0x00002450
        /*01dc*/ 	.word	0x00000005
        /*01e0*/ 	.word	0x00000000
        /*01e4*/ 	.short	0x0101
        /*01e6*/ 	.byte	0x3f
	.zero		1


	//   ....[20]....
        /*01e8*/ 	.word	0x00002550
        /*01ec*/ 	.word	0x00000065
        /*01f0*/ 	.word	0x00000000
        /*01f4*/ 	.short	0x0101
        /*01f6*/ 	.byte	0x32
	.zero		1


	//   ....[21]....
        /*01f8*/ 	.word	0x00002640
        /*01fc*/ 	.word	0x00000003
        /*0200*/ 	.word	0x00000000
        /*0204*/ 	.short	0x0101
        /*0206*/ 	.byte	0x3f
	.zero		1


	//   ....[22]....
        /*0208*/ 	.word	0x000026a0
        /*020c*/ 	.word	0x00000061
        /*0210*/ 	.word	0x00000008
        /*0214*/ 	.short	0x010a
        /*0216*/ 	.byte	0x3f
	.zero		1


	//   ....[23]....
        /*0218*/ 	.word	0x00005b60
        /*021c*/ 	.word	0x00000062
        /*0220*/ 	.word	0x00000000
        /*0224*/ 	.short	0x0101
        /*0226*/ 	.byte	0x32
	.zero		1


	//   ....[24]....
        /*0228*/ 	.word	0x000066e0
        /*022c*/ 	.word	0x00000007
        /*0230*/ 	.word	0x00000020
        /*0234*/ 	.short	0x010a
        /*0236*/ 	.byte	0x3f
	.zero		1


	//   ....[25]....
        /*0238*/ 	.word	0x00006b80
        /*023c*/ 	.word	0x00000002
        /*0240*/ 	.word	0x00000078
        /*0244*/ 	.short	0x0101
        /*0246*/ 	.byte	0x3f
	.zero		1


	//   ....[26]....
        /*0248*/ 	.word	0x00007300
        /*024c*/ 	.word	0x00000005
        /*0250*/ 	.word	0x00000000
        /*0254*/ 	.short	0x010a
        /*0256*/ 	.byte	0x3f
	.zero		1


	//   ....[27]....
        /*0258*/ 	.word	0x00007380
        /*025c*/ 	.word	0x00000007
        /*0260*/ 	.word	0x00000000
        /*0264*/ 	.short	0x010a
        /*0266*/ 	.byte	0x3f
	.zero		1


	//   ....[28]....
        /*0268*/ 	.word	0x00007410
        /*026c*/ 	.word	0x00000006
        /*0270*/ 	.word	0x00000000
        /*0274*/ 	.short	0x010a
        /*0276*/ 	.byte	0x3f
	.zero		1


	//   ....[29]....
        /*0278*/ 	.word	0x000074a0
        /*027c*/ 	.word	0x00000003
        /*0280*/ 	.word	0x00000000
        /*0284*/ 	.short	0x010a
        /*0286*/ 	.byte	0x3f
	.zero		1


	//   ....[30]....
        /*0288*/ 	.word	0x00007500
        /*028c*/ 	.word	0x00000061
        /*0290*/ 	.word	0xfffffff8
        /*0294*/ 	.short	0x010a
        /*0296*/ 	.byte	0x3f
	.zero		1


	//   ....[31]....
        /*0298*/ 	.word	0x00007550
        /*029c*/ 	.word	0x00000003
        /*02a0*/ 	.word	0x00000000
        /*02a4*/ 	.short	0x010a
        /*02a6*/ 	.byte	0x3f
	.zero		1


	//   ....[32]....
        /*02a8*/ 	.word	0x000075b0
        /*02ac*/ 	.word	0x00000005
        /*02b0*/ 	.word	0x00000000
        /*02b4*/ 	.short	0x010a
        /*02b6*/ 	.byte	0x3f
	.zero		1


	//   ....[33]....
        /*02b8*/ 	.word	0x00007600
        /*02bc*/ 	.word	0x00000061
        /*02c0*/ 	.word	0x00000008
        /*02c4*/ 	.short	0x010a
        /*02c6*/ 	.byte	0x3f
	.zero		1


	//   ....[34]....
        /*02c8*/ 	.word	0x000076d0
        /*02cc*/ 	.word	0x00000007
        /*02d0*/ 	.word	0x00000020
        /*02d4*/ 	.short	0x010a
        /*02d6*/ 	.byte	0x3f
	.zero		1


	//   ....[35]....
        /*02d8*/ 	.word	0x000077a0
        /*02dc*/ 	.word	0x00000005
        /*02e0*/ 	.word	0x00000000
        /*02e4*/ 	.short	0x010a
        /*02e6*/ 	.byte	0x3f
	.zero		1


	//   ....[36]....
        /*02e8*/ 	.word	0x000077f0
        /*02ec*/ 	.word	0x00000007
        /*02f0*/ 	.word	0x00000000
        /*02f4*/ 	.short	0x010a
        /*02f6*/ 	.byte	0x3f
	.zero		1


	//   ....[37]....
        /*02f8*/ 	.word	0x00007840
        /*02fc*/ 	.word	0x00000006
        /*0300*/ 	.word	0x00000000
        /*0304*/ 	.short	0x010a
        /*0306*/ 	.byte	0x3f
	.zero		1


	//----- nvinfo : EIATTR_NUM_MBARRIERS
	.align		4
.L_35:
        /*0308*/ 	.byte	0x03, 0x38
        /*030a*/ 	.short	0x000e


	//----- nvinfo : EIATTR_EXIT_INSTR_OFFSETS
	.align		4
        /*030c*/ 	.byte	0x04, 0x1c
        /*030e*/ 	.short	(.L_37 - .L_36)


	//   ....[0]....
.L_36:
        /*0310*/ 	.word	0x000014b0


	//   ....[1]....
        /*0314*/ 	.word	0x00001510


	//   ....[2]....
        /*0318*/ 	.word	0x000062a0


	//   ....[3]....
        /*031c*/ 	.word	0x000062d0


	//   ....[4]....
        /*0320*/ 	.word	0x000074f0


	//----- nvinfo : EIATTR_MAX_THREADS
	.align		4
.L_37:
        /*0324*/ 	.byte	0x04, 0x05
        /*0326*/ 	.short	(.L_39 - .L_38)
.L_38:
        /*0328*/ 	.word	0x00000180
        /*032c*/ 	.word	0x00000001
        /*0330*/ 	.word	0x00000001


	//----- nvinfo : EIATTR_CRS_STACK_SIZE
	.align		4
.L_39:
        /*0334*/ 	.byte	0x04, 0x1e
        /*0336*/ 	.short	(.L_41 - .L_40)
.L_40:
        /*0338*/ 	.word	0x00000000


	//----- nvinfo : EIATTR_CBANK_PARAM_SIZE
	.align		4
.L_41:
        /*033c*/ 	.byte	0x03, 0x19
        /*033e*/ 	.short	0x0470


	//----- nvinfo : EIATTR_PARAM_CBANK
	.align		4
        /*0340*/ 	.byte	0x04, 0x0a
        /*0342*/ 	.short	(.L_43 - .L_42)
	.align		4
.L_42:
        /*0344*/ 	.word	index@(.nv.constant0._ZN7cutlass13device_kernelINS_4gemm6kernel13GemmUniversalIN4cute5tupleIJiiiiEEENS1_10collective13CollectiveMmaINS1_34MainloopSm90TmaGmmaWarpSpecializedILi4ENS5_IJNS4_1CILi4EEENSA_ILi2EEENSA_ILi1EEEEEENS1_32KernelTmaWarpSpecializedPingpongEEENS5_IJNSA_ILi64EEENSA_ILi128EEESH_EEEfNS5_IJlSD_lEEEfSK_NS4_8TiledMMAINS4_8MMA_AtomIJNS4_4SM904GMMA30MMA_64x128x8_F32TF32TF32_SS_TNILNSO_7ScaleInE1ELSQ_1EEEEEENS4_6LayoutINS5_IJSD_SD_SD_EEENS5_IJNSA_ILi0EEESV_SV_EEEEENS5_IJNS4_10UnderscoreESY_SY_EEEEENS4_23SM90_TMA_LOAD_MULTICASTENS4_14ComposedLayoutINS4_7SwizzleILi3ELi4ELi3EEENS4_18smem_ptr_flag_bitsILi32EEENST_INS5_IJNSA_ILi8EEENSA_ILi32EEEEEENS5_IJS18_SD_EEEEEEEvNS4_8identityES11_S1C_vS1D_EENS_8epilogue10collective6detail29Sm90TmaWarpSpecializedAdapterINS1G_15DefaultEpilogueIfSK_SK_NS1F_6thread17LinearCombinationIfLi1EffLNS1K_9ScaleType4KindE0ELNS_15FloatRoundStyleE2EfEENS1_15EpilogueDefaultEEEEEvvEEEEvNT_6ParamsE)
        /*0348*/ 	.short	0x0210
        /*034a*/ 	.short	0x0470


	//----- nvinfo : EIATTR_SW_WAR
	.align		4
.L_43:
        /*034c*/ 	.byte	0x04, 0x36
        /*034e*/ 	.short	(.L_45 - .L_44)
.L_44:
        /*0350*/ 	.word	0x00000008
.L_45:


//--------------------- .nv.callgraph             --------------------------
	.section	.nv.callgraph,"",@"SHT_CUDA_CALLGRAPH"
	.align	4
	.sectionentsize	8
	.align		4
        /*0000*/ 	.word	0x00000000
	.align		4
        /*0004*/ 	.word	0xffffffff
	.align		4
        /*0008*/ 	.word	index@(_ZN7cutlass13device_kernelINS_4gemm6kernel13GemmUniversalIN4cute5tupleIJiiiiEEENS1_10collective13CollectiveMmaINS1_34MainloopSm90TmaGmmaWarpSpecializedILi4ENS5_IJNS4_1CILi4EEENSA_ILi2EEENSA_ILi1EEEEEENS1_32KernelTmaWarpSpecializedPingpongEEENS5_IJNSA_ILi64EEENSA_ILi128EEESH_EEEfNS5_IJlSD_lEEEfSK_NS4_8TiledMMAINS4_8MMA_AtomIJNS4_4SM904GMMA30MMA_64x128x8_F32TF32TF32_SS_TNILNSO_7ScaleInE1ELSQ_1EEEEEENS4_6LayoutINS5_IJSD_SD_SD_EEENS5_IJNSA_ILi0EEESV_SV_EEEEENS5_IJNS4_10UnderscoreESY_SY_EEEEENS4_23SM90_TMA_LOAD_MULTICASTENS4_14ComposedLayoutINS4_7SwizzleILi3ELi4ELi3EEENS4_18smem_ptr_flag_bitsILi32EEENST_INS5_IJNSA_ILi8EEENSA_ILi32EEEEEENS5_IJS18_SD_EEEEEEEvNS4_8identityES11_S1C_vS1D_EENS_8epilogue10collective6detail29Sm90TmaWarpSpecializedAdapterINS1G_15DefaultEpilogueIfSK_SK_NS1F_6thread17LinearCombinationIfLi1EffLNS1K_9ScaleType4KindE0ELNS_15FloatRoundStyleE2EfEENS1_15EpilogueDefaultEEEEEvvEEEEvNT_6ParamsE)
	.align		4
        /*000c*/ 	.word	index@(__assertfail)
	.align		4
        /*0010*/ 	.word	0x00000000
	.align		4
        /*0014*/ 	.word	0xfffffffe
	.align		4
        /*0018*/ 	.word	0x00000000
	.align		4
        /*001c*/ 	.word	0xfffffffd
	.align		4
        /*0020*/ 	.word	0x00000000
	.align		4
        /*0024*/ 	.word	0xfffffffc


//--------------------- .nv.constant4             --------------------------
	.section	.nv.constant4,"a",@progbits
	.align	8
	.align		8
.nv.constant4:
        /*0000*/ 	.dword	__assertfail
	.align		8
        /*0008*/ 	.dword	__unnamed_1
	.align		8
        /*0010*/ 	.dword	_ZN40_INTERNAL_16f7700f_4_k_cu_d238350c_213234cuda3std3__45__cpo5beginE
	.align		8
        /*0018*/ 	.dword	_ZN40_INTERNAL_16f7700f_4_k_cu_d238350c_213234cuda3std3__45__cpo3endE
	.align		8
        /*0020*/ 	.dword	_ZN40_INTERNAL_16f7700f_4_k_cu_d238350c_213234cuda3std3__45__cpo6cbeginE
	.align		8
        /*0028*/ 	.dword	_ZN40_INTERNAL_16f7700f_4_k_cu_d238350c_213234cuda3std3__45__cpo4cendE
	.align		8
        /*0030*/ 	.dword	_ZN40_INTERNAL_16f7700f_4_k_cu_d238350c_213234cuda3std3__442_GLOBAL__N__16f7700f_4_k_cu_d238350c_213236ignoreE
	.align		8
        /*0038*/ 	.dword	_ZN40_INTERNAL_16f7700f_4_k_cu_d238350c_213234cuda3std3__419piecewise_constructE
	.align		8
        /*0040*/ 	.dword	_ZN40_INTERNAL_16f7700f_4_k_cu_d238350c_213234cuda3std3__48in_placeE
	.align		8
        /*0048*/ 	.dword	_ZN40_INTERNAL_16f7700f_4_k_cu_d238350c_213234cuda3std6ranges3__45__cpo4swapE
	.align		8
        /*0050*/ 	.dword	_ZN40_INTERNAL_16f7700f_4_k_cu_d238350c_213234cuda3std6ranges3__45__cpo9iter_moveE
	.align		8
        /*0058*/ 	.dword	_ZN40_INTERNAL_16f7700f_4_k_cu_d238350c_213234cute7productE
	.align		8
        /*0060*/ 	.dword	_ZN40_INTERNAL_16f7700f_4_k_cu_d238350c_213234cute1_E
	.align		8
        /*0068*/ 	.dword	$str$22
	.align		8
        /*0070*/ 	.dword	$str$23


//--------------------- .text._ZN7cutlass13device_kernelINS_4gemm6kernel13GemmUniversalIN4cute5tupleIJiiiiEEENS1_10collective13CollectiveMmaINS1_34MainloopSm90TmaGmmaWarpSpecializedILi4ENS5_IJNS4_1CILi4EEENSA_ILi2EEENSA_ILi1EEEEEENS1_32KernelTmaWarpSpecializedPingpongEEENS5_IJNSA_ILi64EEENSA_ILi128EEESH_EEEfNS5_IJlSD_lEEEfSK_NS4_8TiledMMAINS4_8MMA_AtomIJNS4_4SM904GMMA30MMA_64x128x8_F32TF32TF32_SS_TNILNSO_7ScaleInE1ELSQ_1EEEEEENS4_6LayoutINS5_IJSD_SD_SD_EEENS5_IJNSA_ILi0EEESV_SV_EEEEENS5_IJNS4_10UnderscoreESY_SY_EEEEENS4_23SM90_TMA_LOAD_MULTICASTENS4_14ComposedLayoutINS4_7SwizzleILi3ELi4ELi3EEENS4_18smem_ptr_flag_bitsILi32EEENST_INS5_IJNSA_ILi8EEENSA_ILi32EEEEEENS5_IJS18_SD_EEEEEEEvNS4_8identityES11_S1C_vS1D_EENS_8epilogue10collective6detail29Sm90TmaWarpSpecializedAdapterINS1G_15DefaultEpilogueIfSK_SK_NS1F_6thread17LinearCombinationIfLi1EffLNS1K_9ScaleType4KindE0ELNS_15FloatRoundStyleE2EfEENS1_15EpilogueDefaultEEEEEvvEEEEvNT_6ParamsE --------------------------
	.section	.text._ZN7cutlass13device_kernelINS_4gemm6kernel13GemmUniversalIN4cute5tupleIJiiiiEEENS1_10collective13CollectiveMmaINS1_34MainloopSm90TmaGmmaWarpSpecializedILi4ENS5_IJNS4_1CILi4EEENSA_ILi2EEENSA_ILi1EEEEEENS1_32KernelTmaWarpSpecializedPingpongEEENS5_IJNSA_ILi64EEENSA_ILi128EEESH_EEEfNS5_IJlSD_lEEEfSK_NS4_8TiledMMAINS4_8MMA_AtomIJNS4_4SM904GMMA30MMA_64x128x8_F32TF32TF32_SS_TNILNSO_7ScaleInE1ELSQ_1EEEEEENS4_6LayoutINS5_IJSD_SD_SD_EEENS5_IJNSA_ILi0EEESV_SV_EEEEENS5_IJNS4_10UnderscoreESY_SY_EEEEENS4_23SM90_TMA_LOAD_MULTICASTENS4_14ComposedLayoutINS4_7SwizzleILi3ELi4ELi3EEENS4_18smem_ptr_flag_bitsILi32EEENST_INS5_IJNSA_ILi8EEENSA_ILi32EEEEEENS5_IJS18_SD_EEEEEEEvNS4_8identityES11_S1C_vS1D_EENS_8epilogue10collective6detail29Sm90TmaWarpSpecializedAdapterINS1G_15DefaultEpilogueIfSK_SK_NS1F_6thread17LinearCombinationIfLi1EffLNS1K_9ScaleType4KindE0ELNS_15FloatRoundStyleE2EfEENS1_15EpilogueDefaultEEEEEvvEEEEvNT_6ParamsE,"ax",@progbits
	.align	128
.text._ZN7cutlass13device_kernelINS_4gemm6kernel13GemmUniversalIN4cute5tupleIJiiiiEEENS1_10collective13CollectiveMmaINS1_34MainloopSm90TmaGmmaWarpSpecializedILi4ENS5_IJNS4_1CILi4EEENSA_ILi2EEENSA_ILi1EEEEEENS1_32KernelTmaWarpSpecializedPingpongEEENS5_IJNSA_ILi64EEENSA_ILi128EEESH_EEEfNS5_IJlSD_lEEEfSK_NS4_8TiledMMAINS4_8MMA_AtomIJNS4_4SM904GMMA30MMA_64x128x8_F32TF32TF32_SS_TNILNSO_7ScaleInE1ELSQ_1EEEEEENS4_6LayoutINS5_IJSD_SD_SD_EEENS5_IJNSA_ILi0EEESV_SV_EEEEENS5_IJNS4_10UnderscoreESY_SY_EEEEENS4_23SM90_TMA_LOAD_MULTICASTENS4_14ComposedLayoutINS4_7SwizzleILi3ELi4ELi3EEENS4_18smem_ptr_flag_bitsILi32EEENST_INS5_IJNSA_ILi8EEENSA_ILi32EEEEEENS5_IJS18_SD_EEEEEEEvNS4_8identityES11_S1C_vS1D_EENS_8epilogue10collective6detail29Sm90TmaWarpSpecializedAdapterINS1G_15DefaultEpilogueIfSK_SK_NS1F_6thread17LinearCombinationIfLi1EffLNS1K_9ScaleType4KindE0ELNS_15FloatRoundStyleE2EfEENS1_15EpilogueDefaultEEEEEvvEEEEvNT_6ParamsE:
        .type           _ZN7cutlass13device_kernelINS_4gemm6kernel13GemmUniversalIN4cute5tupleIJiiiiEEENS1_10collective13CollectiveMmaINS1_34MainloopSm90TmaGmmaWarpSpecializedILi4ENS5_IJNS4_1CILi4EEENSA_ILi2EEENSA_ILi1EEEEEENS1_32KernelTmaWarpSpecializedPingpongEEENS5_IJNSA_ILi64EEENSA_ILi128EEESH_EEEfNS5_IJlSD_lEEEfSK_NS4_8TiledMMAINS4_8MMA_AtomIJNS4_4SM904GMMA30MMA_64x128x8_F32TF32TF32_SS_TNILNSO_7ScaleInE1ELSQ_1EEEEEENS4_6LayoutINS5_IJSD_SD_SD_EEENS5_IJNSA_ILi0EEESV_SV_EEEEENS5_IJNS4_10UnderscoreESY_SY_EEEEENS4_23SM90_TMA_LOAD_MULTICASTENS4_14ComposedLayoutINS4_7SwizzleILi3ELi4ELi3EEENS4_18smem_ptr_flag_bitsILi32EEENST_INS5_IJNSA_ILi8EEENSA_ILi32EEEEEENS5_IJS18_SD_EEEEEEEvNS4_8identityES11_S1C_vS1D_EENS_8epilogue10collective6detail29Sm90TmaWarpSpecializedAdapterINS1G_15DefaultEpilogueIfSK_SK_NS1F_6thread17LinearCombinationIfLi1EffLNS1K_9ScaleType4KindE0ELNS_15FloatRoundStyleE2EfEENS1_15EpilogueDefaultEEEEEvvEEEEvNT_6ParamsE,@function
        .size           _ZN7cutlass13device_kernelINS_4gemm6kernel13GemmUniversalIN4cute5tupleIJiiiiEEENS1_10collective13CollectiveMmaINS1_34MainloopSm90TmaGmmaWarpSpecializedILi4ENS5_IJNS4_1CILi4EEENSA_ILi2EEENSA_ILi1EEEEEENS1_32KernelTmaWarpSpecializedPingpongEEENS5_IJNSA_ILi64EEENSA_ILi128EEESH_EEEfNS5_IJlSD_lEEEfSK_NS4_8TiledMMAINS4_8MMA_AtomIJNS4_4SM904GMMA30MMA_64x128x8_F32TF32TF32_SS_TNILNSO_7ScaleInE1ELSQ_1EEEEEENS4_6LayoutINS5_IJSD_SD_SD_EEENS5_IJNSA_ILi0EEESV_SV_EEEEENS5_IJNS4_10UnderscoreESY_SY_EEEEENS4_23SM90_TMA_LOAD_MULTICASTENS4_14ComposedLayoutINS4_7SwizzleILi3ELi4ELi3EEENS4_18smem_ptr_flag_bitsILi32EEENST_INS5_IJNSA_ILi8EEENSA_ILi32EEEEEENS5_IJS18_SD_EEEEEEEvNS4_8identityES11_S1C_vS1D_EENS_8epilogue10collective6detail29Sm90TmaWarpSpecializedAdapterINS1G_15DefaultEpilogueIfSK_SK_NS1F_6thread17LinearCombinationIfLi1EffLNS1K_9ScaleType4KindE0ELNS_15FloatRoundStyleE2EfEENS1_15EpilogueDefaultEEEEEvvEEEEvNT_6ParamsE,(.L_x_200 - _ZN7cutlass13device_kernelINS_4gemm6kernel13GemmUniversalIN4cute5tupleIJiiiiEEENS1_10collective13CollectiveMmaINS1_34MainloopSm90TmaGmmaWarpSpecializedILi4ENS5_IJNS4_1CILi4EEENSA_ILi2EEENSA_ILi1EEEEEENS1_32KernelTmaWarpSpecializedPingpongEEENS5_IJNSA_ILi64EEENSA_ILi128EEESH_EEEfNS5_IJlSD_lEEEfSK_NS4_8TiledMMAINS4_8MMA_AtomIJNS4_4SM904GMMA30MMA_64x128x8_F32TF32TF32_SS_TNILNSO_7ScaleInE1ELSQ_1EEEEEENS4_6LayoutINS5_IJSD_SD_SD_EEENS5_IJNSA_ILi0EEESV_SV_EEEEENS5_IJNS4_10UnderscoreESY_SY_EEEEENS4_23SM90_TMA_LOAD_MULTICASTENS4_14ComposedLayoutINS4_7SwizzleILi3ELi4ELi3EEENS4_18smem_ptr_flag_bitsILi32EEENST_INS5_IJNSA_ILi8EEENSA_ILi32EEEEEENS5_IJS18_SD_EEEEEEEvNS4_8identityES11_S1C_vS1D_EENS_8epilogue10collective6detail29Sm90TmaWarpSpecializedAdapterINS1G_15DefaultEpilogueIfSK_SK_NS1F_6thread17LinearCombinationIfLi1EffLNS1K_9ScaleType4KindE0ELNS_15FloatRoundStyleE2EfEENS1_15EpilogueDefaultEEEEEvvEEEEvNT_6ParamsE)
        .other          _ZN7cutlass13device_kernelINS_4gemm6kernel13GemmUniversalIN4cute5tupleIJiiiiEEENS1_10collective13CollectiveMmaINS1_34MainloopSm90TmaGmmaWarpSpecializedILi4ENS5_IJNS4_1CILi4EEENSA_ILi2EEENSA_ILi1EEEEEENS1_32KernelTmaWarpSpecializedPingpongEEENS5_IJNSA_ILi64EEENSA_ILi128EEESH_EEEfNS5_IJlSD_lEEEfSK_NS4_8TiledMMAINS4_8MMA_AtomIJNS4_4SM904GMMA30MMA_64x128x8_F32TF32TF32_SS_TNILNSO_7ScaleInE1ELSQ_1EEEEEENS4_6LayoutINS5_IJSD_SD_SD_EEENS5_IJNSA_ILi0EEESV_SV_EEEEENS5_IJNS4_10UnderscoreESY_SY_EEEEENS4_23SM90_TMA_LOAD_MULTICASTENS4_14ComposedLayoutINS4_7SwizzleILi3ELi4ELi3EEENS4_18smem_ptr_flag_bitsILi32EEENST_INS5_IJNSA_ILi8EEENSA_ILi32EEEEEENS5_IJS18_SD_EEEEEEEvNS4_8identityES11_S1C_vS1D_EENS_8epilogue10collective6detail29Sm90TmaWarpSpecializedAdapterINS1G_15DefaultEpilogueIfSK_SK_NS1F_6thread17LinearCombinationIfLi1EffLNS1K_9ScaleType4KindE0ELNS_15FloatRoundStyleE2EfEENS1_15EpilogueDefaultEEEEEvvEEEEvNT_6ParamsE,@"STO_CUDA_ENTRY STV_DEFAULT"
_ZN7cutlass13device_kernelINS_4gemm6kernel13GemmUniversalIN4cute5tupleIJiiiiEEENS1_10collective13CollectiveMmaINS1_34MainloopSm90TmaGmmaWarpSpecializedILi4ENS5_IJNS4_1CILi4EEENSA_ILi2EEENSA_ILi1EEEEEENS1_32KernelTmaWarpSpecializedPingpongEEENS5_IJNSA_ILi64EEENSA_ILi128EEESH_EEEfNS5_IJlSD_lEEEfSK_NS4_8TiledMMAINS4_8MMA_AtomIJNS4_4SM904GMMA30MMA_64x128x8_F32TF32TF32_SS_TNILNSO_7ScaleInE1ELSQ_1EEEEEENS4_6LayoutINS5_IJSD_SD_SD_EEENS5_IJNSA_ILi0EEESV_SV_EEEEENS5_IJNS4_10UnderscoreESY_SY_EEEEENS4_23SM90_TMA_LOAD_MULTICASTENS4_14ComposedLayoutINS4_7SwizzleILi3ELi4ELi3EEENS4_18smem_ptr_flag_bitsILi32EEENST_INS5_IJNSA_ILi8EEENSA_ILi32EEEEEENS5_IJS18_SD_EEEEEEEvNS4_8identityES11_S1C_vS1D_EENS_8epilogue10collective6detail29Sm90TmaWarpSpecializedAdapterINS1G_15DefaultEpilogueIfSK_SK_NS1F_6thread17LinearCombinationIfLi1EffLNS1K_9ScaleType4KindE0ELNS_15FloatRoundStyleE2EfEENS1_15EpilogueDefaultEEEEEvvEEEEvNT_6ParamsE:
[----:B------:R-:W0:Y:S01]  /*0000*/  LDC R1, c[0x0][0x28] ;  /* 0x00000a00ff017b82 */ /* 0x000e220000000800 */
[----:B------:R-:W1:Y:S01]  /*0010*/  S2R R0, SR_TID.X ;  /* 0x0000000000007919 */ /* 0x000e620000002100 */
[----:B------:R-:W-:Y:S01]  /*0020*/  ELECT P0, URZ, PT ;  /* 0x00000000003f782f */ /* 0x000fe20003800000 */
[----:B------:R-:W-:Y:S01]  /*0030*/  BSSY B0, `(.L_x_0) ;  /* 0x0000014000007945 */ /* 0x000fe20003800000 */
[--C-:B-1----:R-:W-:Y:S02]  /*0040*/  SHF.R.U32.HI R2, RZ, 0x5, R0.reuse ;  /* 0x00000005ff027819 */ /* 0x102fe40000011600 */
[----:B------:R-:W-:-:S03]  /*0050*/  SHF.R.U32.HI R4, RZ, 0x7, R0 ;  /* 0x00000007ff047819 */ /* 0x000fc60000011600 */
[----:B------:R-:W1:Y:S02]  /*0060*/  SHFL.IDX PT, R3, R2, RZ, 0x1f ;  /* 0x00001fff02037589 */ /* 0x000e6400000e0000 */
[----:B-1----:R-:W-:Y:S02]  /*0070*/  R2UR UR6, R3 ;  /* 0x00000000030672ca */ /* 0x002fe400000e0000 */
[----:B------:R1:W2:Y:S11]  /*0080*/  SHFL.IDX PT, R3, R4, RZ, 0x1f ;  /* 0x00001fff04037589 */ /* 0x0002b600000e0000 */
[----:B------:R-:W-:-:S02]  /*0090*/  USHF.R.S32.HI UR4, URZ, 0x1f, UR6 ;  /* 0x0000001f3f047899 */ /* 0x000fc40008011406 */
[----:B------:R-:W-:Y:S02]  /*00a0*/  ISETP.NE.OR P0, PT, RZ, UR6, !P0 ;  /* 0x00000006ff007c0c */ /* 0x000fe4000c705670 */
[----:B------:R-:W-:-:S04]  /*00b0*/  ULEA.HI UR4, UR4, UR6, URZ, 0x2 ;  /* 0x0000000604047291 */ /* 0x000fc8000f8f103f */
[----:B------:R-:W-:-:S04]  /*00c0*/  ULOP3.LUT UR4, UR4, 0xfffffffc, URZ, 0xc0, !UPT ;  /* 0xfffffffc04047892 */ /* 0x000fc8000f8ec03f */
[----:B------:R-:W-:-:S03]  /*00d0*/  UIADD3 UR6, UR6, -UR4, URZ ;  /* 0x8000000406067290 */ /* 0x000fc6000fffe03f */
[----:B012---:R-:W-:Y:S09]  /*00e0*/  @P0 BRA `(.L_x_1) ;  /* 0x0000000000200947 */ /* 0x007ff20003800000 */
[----:B------:R-:W-:Y:S02]  /*00f0*/  ULDC.64 UR4, c[0x0][0x198] ;  /* 0x0000660000047ab9 */ /* 0x000fe40000000a00 */
[----:B------:R-:W-:Y:S02]  /*0100*/  UIADD3 UR8, UP0, UR4, 0xf0, URZ ;  /* 0x000000f004087890 */ /* 0x000fe4000ff1e03f */
[----:B------:R-:W-:Y:S02]  /*0110*/  UIADD3 UR4, UP1, UR4, 0x1f0, URZ ;  /* 0x000001f004047890 */ /* 0x000fe4000ff3e03f */
[----:B------:R-:W-:Y:S02]  /*0120*/  UIADD3.X UR9, URZ, UR5, URZ, UP0, !UPT ;  /* 0x000000053f097290 */ /* 0x000fe400087fe43f */
[----:B------:R-:W-:-:S07]  /*0130*/  UIADD3.X UR5, URZ, UR5, URZ, UP1, !UPT ;  /* 0x000000053f057290 */ /* 0x000fce0008ffe43f */
[----:B------:R0:W-:Y:S02]  /*0140*/  UTMACCTL.PF [UR8] ;  /* 0x00000000080079b9 */ /* 0x0001e40008040000 */
[----:B------:R0:W-:Y:S02]  /*0150*/  UTMACCTL.PF [UR4] ;  /* 0x00000000040079b9 */ /* 0x0001e40008040000 */
[----:B0-----:R-:W-:Y:S01]  /*0160*/  NOP ;  /* 0x0000000000007918 */ /* 0x001fe20000000000 */
.L_x_1:
[----:B------:R-:W-:Y:S05]  /*0170*/  BSYNC B0 ;  /* 0x0000000000007941 */ /* 0x000fea0003800000 */
.L_x_0:
[----:B------:R-:W0:Y:S01]  /*0180*/  SHFL.IDX PT, R5, R2, RZ, 0x1f ;  /* 0x00001fff02057589 */ /* 0x000e2200000e0000 */
[----:B------:R-:W-:Y:S01]  /*0190*/  R2UR UR19, R3 ;  /* 0x00000000031372ca */ /* 0x000fe200000e0000 */
[----:B------:R-:W-:-:S04]  /*01a0*/  UISETP.NE.AND UP0, UPT, UR6, 0x3, UPT ;  /* 0x000000030600788c */ /* 0x000fc8000bf05270 */
[----:B------:R-:W-:-:S08]  /*01b0*/  UISETP.EQ.OR UP0, UPT, UR6, URZ, !UP0 ;  /* 0x0000003f0600728c */ /* 0x000fd0000c702670 */
[----:B------:R-:W-:Y:S02]  /*01c0*/  UIADD3 UR14, UR19, -0x1, URZ ;  /* 0xffffffff130e7890 */ /* 0x000fe4000fffe03f */
[----:B------:R-:W-:Y:S02]  /*01d0*/  UISETP.EQ.AND UP0, UPT, UR19, URZ, UP0 ;  /* 0x0000003f1300728c */ /* 0x000fe40008702270 */
[----:B------:R-:W-:Y:S02]  /*01e0*/  UISETP.GE.U32.AND UP1, UPT, UR14, 0x2, UPT ;  /* 0x000000020e00788c */ /* 0x000fe4000bf26070 */
[----:B------:R-:W-:Y:S01]  /*01f0*/  USEL UR40, URZ, 0x1, !UP0 ;  /* 0x000000013f287887 */ /* 0x000fe2000c000000 */
[----:B0-----:R-:W-:-:S03]  /*0200*/  ISETP.NE.AND P0, PT, R5, RZ, PT ;  /* 0x000000ff0500720c */ /* 0x001fc60003f05270 */
[----:B------:R-:W-:-:S10]  /*0210*/  USEL UR40, UR40, 0x2, UP1 ;  /* 0x0000000228287887 */ /* 0x000fd40008800000 */
[----:B------:R-:W-:Y:S05]  /*0220*/  @P0 BRA `(.L_x_2) ;  /* 0x0000000000580947 */ /* 0x000fea0003800000 */
[----:B------:R-:W0:Y:S01]  /*0230*/  S2UR UR7, SR_CgaCtaId ;  /* 0x00000000000779c3 */ /* 0x000e220000008800 */
[----:B------:R-:W-:Y:S01]  /*0240*/  UMOV UR4, 0x400 ;  /* 0x0000040000047882 */ /* 0x000fe20000000000 */
[----:B------:R-:W-:Y:S01]  /*0250*/  UMOV UR5, 0x1 ;  /* 0x0000000100057882 */ /* 0x000fe20000000000 */
[----:B------:R-:W-:Y:S01]  /*0260*/  UMOV UR8, 0x5 ;  /* 0x0000000500087882 */ /* 0x000fe20000000000 */
[----:B------:R-:W-:Y:S01]  /*0270*/  ELECT P0, URZ, PT ;  /* 0x00000000003f782f */ /* 0x000fe20003800000 */
[----:B------:R-:W-:-:S04]  /*0280*/  UIADD3 UR8, -UR8, 0x100000, URZ ;  /* 0x0010000008087890 */ /* 0x000fc8000fffe13f */
[----:B------:R-:W-:Y:S02]  /*0290*/  USHF.L.U32 UR9, UR8, 0xb, URZ ;  /* 0x0000000b08097899 */ /* 0x000fe4000800063f */
[----:B------:R-:W-:Y:S02]  /*02a0*/  USHF.L.U32 UR8, UR8, 0x1, URZ ;  /* 0x0000000108087899 */ /* 0x000fe4000800063f */
[----:B0-----:R-:W-:Y:S02]  /*02b0*/  ULEA UR7, UR7, UR4, 0x18 ;  /* 0x0000000407077291 */ /* 0x001fe4000f8ec03f */
[----:B------:R-:W-:-:S04]  /*02c0*/  UIADD3 UR4, -UR5, 0x100000, URZ ;  /* 0x0010000005047890 */ /* 0x000fc8000fffe13f */
[----:B------:R-:W-:Y:S02]  /*02d0*/  USHF.L.U32 UR5, UR4, 0xb, URZ ;  /* 0x0000000b04057899 */ /* 0x000fe4000800063f */
[----:B------:R-:W-:Y:S01]  /*02e0*/  USHF.L.U32 UR4, UR4, 0x1, URZ ;  /* 0x0000000104047899 */ /* 0x000fe2000800063f */
[----:B------:R-:W0:Y:S11]  /*02f0*/  FENCE.VIEW.ASYNC.S ;  /* 0x00000000000073c6 */ /* 0x000e360000000000 */
[----:B0-----:R0:W1:Y:S01]  /*0300*/  SYNCS.EXCH.64 URZ, [UR7], UR4 ;  /* 0x00000004073f75b2 */ /* 0x0010620008000100 */
[----:B------:R0:W2:Y:S01]  /*0310*/  SYNCS.EXCH.64 URZ, [UR7+0x20], UR8 ;  /* 0x00002008073f75b2 */ /* 0x0000a20008000100 */
[----:B------:R0:W3:Y:S01]  /*0320*/  SYNCS.EXCH.64 URZ, [UR7+0x8], UR4 ;  /* 0x00000804073f75b2 */ /* 0x0000e20008000100 */
[----:B------:R0:W4:Y:S01]  /*0330*/  SYNCS.EXCH.64 URZ, [UR7+0x28], UR8 ;  /* 0x00002808073f75b2 */ /* 0x0001220008000100 */
[----:B------:R0:W0:Y:S01]  /*0340*/  SYNCS.EXCH.64 URZ, [UR7+0x10], UR4 ;  /* 0x00001004073f75b2 */ /* 0x0000220008000100 */
[----:B------:R0:W0:Y:S01]  /*0350*/  SYNCS.EXCH.64 URZ, [UR7+0x30], UR8 ;  /* 0x00003008073f75b2 */ /* 0x0000220008000100 */
[----:B------:R0:W0:Y:S01]  /*0360*/  SYNCS.EXCH.64 URZ, [UR7+0x18], UR4 ;  /* 0x00001804073f75b2 */ /* 0x0000220008000100 */
[----:B------:R0:W0:Y:S01]  /*0370*/  SYNCS.EXCH.64 URZ, [UR7+0x38], UR8 ;  /* 0x00003808073f75b2 */ /* 0x0000220008000100 */
[----:B------:R-:W-:Y:S01]  /*0380*/  NOP ;  /* 0x0000000000007918 */ /* 0x000fe20000000000 */
.L_x_2:
[----:B------:R-:W5:Y:S01]  /*0390*/  S2UR UR15, SR_CTAID.X ;  /* 0x00000000000f79c3 */ /* 0x000f620000002500 */
[----:B------:R-:W-:Y:S01]  /*03a0*/  SHF.R.S32.HI R3, RZ, 0x1f, R0 ;  /* 0x0000001fff037819 */ /* 0x000fe20000011400 */
[----:B------:R-:W1:Y:S01]  /*03b0*/  SHFL.IDX PT, R12, R2, RZ, 0x1f ;  /* 0x00001fff020c7589 */ /* 0x000e6200000e0000 */
[----:B0-----:R-:W-:Y:S01]  /*03c0*/  ULDC UR4, c[0x0][0x150] ;  /* 0x0000540000047ab9 */ /* 0x001fe20000000800 */
[----:B------:R-:W-:Y:S02]  /*03d0*/  ELECT P0, URZ, PT ;  /* 0x00000000003f782f */ /* 0x000fe40003800000 */
[----:B------:R-:W-:Y:S01]  /*03e0*/  LEA.HI R3, R3, R0, RZ, 0x7 ;  /* 0x0000000003037211 */ /* 0x000fe200078f38ff */
[----:B------:R0:W2:Y:S01]  /*03f0*/  SHFL.IDX PT, R9, R2, RZ, 0x1f ;  /* 0x00001fff02097589 */ /* 0x0000a200000e0000 */
[----:B------:R-:W-:Y:S01]  /*0400*/  ELECT P1, URZ, PT ;  /* 0x00000000003f782f */ /* 0x000fe20003820000 */
[----:B------:R-:W0:Y:S01]  /*0410*/  S2UR UR8, SR_CTAID.Y ;  /* 0x00000000000879c3 */ /* 0x000e220000002600 */
[----:B------:R-:W-:Y:S01]  /*0420*/  LOP3.LUT R3, R3, 0xffffff80, RZ, 0xc0, !PT ;  /* 0xffffff8003037812 */ /* 0x000fe200078ec0ff */
[----:B------:R-:W-:Y:S01]  /*0430*/  ULDC UR5, c[0x0][0x154] ;  /* 0x0000550000057ab9 */ /* 0x000fe20000000800 */
[----:B------:R-:W-:Y:S01]  /*0440*/  ULDC UR7, c[0x0][0x144] ;  /* 0x0000510000077ab9 */ /* 0x000fe20000000800 */
[----:B------:R-:W-:Y:S01]  /*0450*/  UMOV UR18, 0x80 ;  /* 0x0000008000127882 */ /* 0x000fe20000000000 */
[----:B------:R-:W-:Y:S01]  /*0460*/  NOP ;  /* 0x0000000000007918 */ /* 0x000fe20000000000 */
[----:B------:R-:W-:Y:S01]  /*0470*/  IMAD.IADD R3, R0, 0x1, -R3 ;  /* 0x0000000100037824 */ /* 0x000fe200078e0a03 */
[----:B------:R-:W-:Y:S01]  /*0480*/  NOP ;  /* 0x0000000000007918 */ /* 0x000fe20000000000 */
[----:B------:R-:W-:Y:S01]  /*0490*/  ULDC UR17, c[0x0][0x148] ;  /* 0x0000520000117ab9 */ /* 0x000fe20000000800 */
[----:B------:R-:W-:Y:S01]  /*04a0*/  IMAD.MOV.U32 R23, RZ, RZ, 0x1 ;  /* 0x00000001ff177424 */ /* 0x000fe200078e00ff */
[----:B------:R0:W0:Y:S01]  /*04b0*/  SHFL.IDX PT, R97, R4, RZ, 0x1f ;  /* 0x00001fff04617589 */ /* 0x00002200000e0000 */
[----:B------:R-:W-:-:S02]  /*04c0*/  SHF.R.S32.HI R6, RZ, 0x1f, R3 ;  /* 0x0000001fff067819 */ /* 0x000fc40000011403 */
[----:B------:R-:W-:Y:S02]  /*04d0*/  ISETP.NE.AND P2, PT, RZ, UR19, PT ;  /* 0x00000013ff007c0c */ /* 0x000fe4000bf45270 */
[----:B------:R-:W-:Y:S02]  /*04e0*/  LEA.HI R7, R6, R3, RZ, 0x3 ;  /* 0x0000000306077211 */ /* 0x000fe400078f18ff */
[----:B-----5:R-:W-:Y:S02]  /*04f0*/  I2FP.F32.U32 R10, UR15 ;  /* 0x0000000f000a7c45 */ /* 0x020fe40008201000 */
[--C-:B------:R-:W-:Y:S02]  /*0500*/  SHF.R.S32.HI R8, RZ, 0x3, R7.reuse ;  /* 0x00000003ff087819 */ /* 0x100fe40000011407 */
[----:B------:R-:W-:Y:S01]  /*0510*/  SHF.R.S32.HI R7, RZ, 0x1f, R7 ;  /* 0x0000001fff077819 */ /* 0x000fe20000011407 */
[----:B------:R-:W-:Y:S01]  /*0520*/  FMUL R11, R10, UR4 ;  /* 0x000000040a0b7c20 */ /* 0x000fe20008400000 */
[----:B------:R-:W-:-:S02]  /*0530*/  SHF.R.S32.HI R10, RZ, 0x1f, R5 ;  /* 0x0000001fff0a7819 */ /* 0x000fc40000011405 */
[----:B------:R-:W-:Y:S02]  /*0540*/  LEA.HI R7, R7, R8, RZ, 0x2 ;  /* 0x0000000807077211 */ /* 0x000fe400078f10ff */
[----:B------:R-:W-:Y:S01]  /*0550*/  LEA.HI R10, R10, R5, RZ, 0x2 ;  /* 0x000000050a0a7211 */ /* 0x000fe200078f10ff */
[----:B------:R-:W5:Y:S01]  /*0560*/  F2I.U32.TRUNC.NTZ R11, R11 ;  /* 0x0000000b000b7305 */ /* 0x000f62000020f000 */
[----:B------:R-:W-:Y:S02]  /*0570*/  LOP3.LUT R7, R7, 0xfffffffc, RZ, 0xc0, !PT ;  /* 0xfffffffc07077812 */ /* 0x000fe400078ec0ff */
[----:B------:R-:W-:Y:S02]  /*0580*/  LOP3.LUT R10, R10, 0x3ffffffc, RZ, 0xc0, !PT ;  /* 0x3ffffffc0a0a7812 */ /* 0x000fe400078ec0ff */
[----:B-1----:R-:W-:Y:S01]  /*0590*/  ISETP.NE.OR P0, PT, R12, RZ, !P0 ;  /* 0x000000ff0c00720c */ /* 0x002fe20004705670 */
[----:B------:R-:W-:Y:S01]  /*05a0*/  IMAD.IADD R7, R8, 0x1, -R7 ;  /* 0x0000000108077824 */ /* 0x000fe200078e0a07 */
[----:B0-----:R-:W-:Y:S01]  /*05b0*/  I2FP.F32.U32 R2, UR8 ;  /* 0x0000000800027c45 */ /* 0x001fe20008201000 */
[----:B------:R-:W-:Y:S01]  /*05c0*/  IMAD.IADD R10, R5, 0x1, -R10 ;  /* 0x00000001050a7824 */ /* 0x000fe200078e0a0a */
[----:B--2---:R-:W-:-:S03]  /*05d0*/  ISETP.NE.OR P1, PT, R9, RZ, !P1 ;  /* 0x000000ff0900720c */ /* 0x004fc60004f25670 */
[----:B------:R-:W-:Y:S02]  /*05e0*/  IMAD R7, R10, 0x4, R7 ;  /* 0x000000040a077824 */ /* 0x000fe400078e0207 */
[----:B------:R-:W-:Y:S01]  /*05f0*/  FMUL R5, R2, UR5 ;  /* 0x0000000502057c20 */ /* 0x000fe20008400000 */
[----:B-----5:R-:W-:Y:S01]  /*0600*/  R2UR UR4, R11 ;  /* 0x000000000b0472ca */ /* 0x020fe200000e0000 */
[C---:B------:R-:W-:Y:S01]  /*0610*/  IMAD.SHL.U32 R22, R7.reuse, 0x4, RZ ;  /* 0x0000000407167824 */ /* 0x040fe200078e00ff */
[----:B------:R-:W-:Y:S01]  /*0620*/  SHF.R.S32.HI R2, RZ, 0x1f, R7 ;  /* 0x0000001fff027819 */ /* 0x000fe20000011407 */
[----:B------:R-:W-:Y:S02]  /*0630*/  VOTEU.ALL UP0, P0 ;  /* 0x00000000003f7886 */ /* 0x000fe40000000000 */
[----:B------:R-:W0:Y:S01]  /*0640*/  F2I.U32.TRUNC.NTZ R5, R5 ;  /* 0x0000000500057305 */ /* 0x000e22000020f000 */
[----:B------:R-:W-:Y:S01]  /*0650*/  LEA.HI R2, R2, R7, RZ, 0x2 ;  /* 0x0000000702027211 */ /* 0x000fe200078f10ff */
[----:B------:R-:W-:Y:S01]  /*0660*/  VOTEU.ALL UP1, P1 ;  /* 0x00000000003f7886 */ /* 0x000fe20000820000 */
[----:B------:R-:W1:Y:S01]  /*0670*/  @!UP0 S2UR UR11, SR_CgaCtaId ;  /* 0x00000000000b89c3 */ /* 0x000e620000008800 */
[----:B------:R-:W-:Y:S01]  /*0680*/  @!UP0 UMOV UR10, 0x400 ;  /* 0x00000400000a8882 */ /* 0x000fe20000000000 */
[----:B------:R-:W-:Y:S01]  /*0690*/  LOP3.LUT R2, R2, 0xfffffffc, RZ, 0xc0, !PT ;  /* 0xfffffffc02027812 */ /* 0x000fe200078ec0ff */
[----:B------:R-:W-:Y:S01]  /*06a0*/  VOTEU.ALL UP2, P1 ;  /* 0x00000000003f7886 */ /* 0x000fe20000840000 */
[----:B------:R-:W-:Y:S01]  /*06b0*/  LOP3.LUT R22, R7, 0xc, R22, 0x78, !PT ;  /* 0x0000000c07167812 */ /* 0x000fe200078e7816 */
[----:B------:R-:W-:-:S02]  /*06c0*/  UIADD3 UR4, -UR4, URZ, URZ ;  /* 0x0000003f04047290 */ /* 0x000fc4000fffe13f */
[----:B------:R-:W-:Y:S01]  /*06d0*/  IMAD.IADD R2, R7, 0x1, -R2 ;  /* 0x0000000107027824 */ /* 0x000fe200078e0a02 */
[----:B------:R-:W2:Y:S01]  /*06e0*/  @!UP1 S2UR UR16, SR_CgaCtaId ;  /* 0x00000000001099c3 */ /* 0x000ea20000008800 */
[----:B------:R-:W-:Y:S01]  /*06f0*/  UIMAD UR7, UR7, UR4, UR15 ;  /* 0x00000004070772a4 */ /* 0x000fe2000f8e020f */
[----:B0-----:R-:W-:Y:S02]  /*0700*/  R2UR UR9, R5 ;  /* 0x00000000050972ca */ /* 0x001fe400000e0000 */
[----:B------:R-:W-:Y:S01]  /*0710*/  UMOV UR4, 0x20 ;  /* 0x0000002000047882 */ /* 0x000fe20000000000 */
[----:B------:R-:W-:Y:S01]  /*0720*/  @!UP1 UMOV UR13, 0x400 ;  /* 0x00000400000d9882 */ /* 0x000fe20000000000 */
[----:B------:R-:W-:-:S04]  /*0730*/  @!UP0 UIADD3 UR4, -UR4, 0x100000, URZ ;  /* 0x0010000004048890 */ /* 0x000fc8000fffe13f */
[----:B------:R-:W-:Y:S02]  /*0740*/  @!UP0 USHF.L.U32 UR5, UR4, 0xb, URZ ;  /* 0x0000000b04058899 */ /* 0x000fe4000800063f */
[----:B------:R-:W-:Y:S01]  /*0750*/  @!UP0 USHF.L.U32 UR4, UR4, 0x1, URZ ;  /* 0x0000000104048899 */ /* 0x000fe2000800063f */
[----:B------:R-:W-:Y:S01]  /*0760*/  ISETP.NE.AND P3, PT, R2, UR7, PT ;  /* 0x0000000702007c0c */ /* 0x000fe2000bf65270 */
[----:B------:R-:W-:Y:S01]  /*0770*/  VOTEU.ALL UP3, P1 ;  /* 0x00000000003f7886 */ /* 0x000fe20000860000 */
[----:B------:R-:W0:Y:S01]  /*0780*/  LDC R2, c[0x0][0x140] ;  /* 0x00005000ff027b82 */ /* 0x000e220000000800 */
[----:B------:R-:W-:Y:S01]  /*0790*/  VOTEU.ALL UP4, P1 ;  /* 0x00000000003f7886 */ /* 0x000fe20000880000 */
[----:B------:R-:W-:Y:S01]  /*07a0*/  VOTEU.ALL UP5, P1 ;  /* 0x00000000003f7886 */ /* 0x000fe200008a0000 */
[----:B-1----:R-:W-:Y:S02]  /*07b0*/  @!UP0 ULEA UR12, UR11, UR10, 0x18 ;  /* 0x0000000a0b0c8291 */ /* 0x002fe4000f8ec03f */
[----:B------:R-:W-:-:S04]  /*07c0*/  @!UP1 UIADD3 UR10, -UR18, 0x100000, URZ ;  /* 0x00100000120a9890 */ /* 0x000fc8000fffe13f */
[----:B------:R-:W-:Y:S02]  /*07d0*/  @!UP1 USHF.L.U32 UR11, UR10, 0xb, URZ ;  /* 0x0000000b0a0b9899 */ /* 0x000fe4000800063f */
[----:B------:R-:W-:Y:S01]  /*07e0*/  @!UP1 USHF.L.U32 UR10, UR10, 0x1, URZ ;  /* 0x000000010a0a9899 */ /* 0x000fe2000800063f */
[----:B------:R-:W-:Y:S01]  /*07f0*/  VOTEU.ALL UP0, P0 ;  /* 0x00000000003f7886 */ /* 0x000fe20000000000 */
[----:B------:R-:W-:Y:S01]  /*0800*/  @P3 SHF.R.S32.HI R5, RZ, 0x1f, R22 ;  /* 0x0000001fff053819 */ /* 0x000fe20000011416 */
[----:B------:R-:W-:Y:S02]  /*0810*/  UIADD3 UR9, -UR9, URZ, URZ ;  /* 0x0000003f09097290 */ /* 0x000fe4000fffe13f */
[----:B--2---:R-:W-:Y:S01]  /*0820*/  @!UP1 ULEA UR13, UR16, UR13, 0x18 ;  /* 0x0000000d100d9291 */ /* 0x004fe2000f8ec03f */
[----:B------:R-:W-:Y:S01]  /*0830*/  @P3 LEA.HI R5, R5, R22, RZ, 0x2 ;  /* 0x0000001605053211 */ /* 0x000fe200078f10ff */
[----:B------:R-:W-:Y:S01]  /*0840*/  VOTEU.ALL UP1, P0 ;  /* 0x00000000003f7886 */ /* 0x000fe20000020000 */
[----:B------:R-:W-:Y:S01]  /*0850*/  LOP3.LUT P0, RZ, R3, 0x7, RZ, 0xc0, !PT ;  /* 0x0000000703ff7812 */ /* 0x000fe2000780c0ff */
[----:B------:R-:W1:Y:S02]  /*0860*/  FENCE.VIEW.ASYNC.S ;  /* 0x00000000000073c6 */ /* 0x000e640000000000 */
[----:B-1----:R-:W1:Y:S01]  /*0870*/  @!UP0 SYNCS.EXCH.64 URZ, [UR12+0x70], UR4 ;  /* 0x000070040c3f85b2 */ /* 0x002e620008000100 */
[----:B------:R-:W-:-:S02]  /*0880*/  @P3 SHF.R.S32.HI R5, RZ, 0x2, R5 ;  /* 0x00000002ff053819 */ /* 0x000fc40000011405 */
[----:B------:R-:W-:Y:S02]  /*0890*/  ISETP.LT.U32.AND P0, PT, R22, 0x8, !P0 ;  /* 0x000000081600780c */ /* 0x000fe40004701070 */
[----:B0-----:R-:W-:Y:S02]  /*08a0*/  ISETP.EQ.U32.AND P1, PT, R2, 0x1, PT ;  /* 0x000000010200780c */ /* 0x001fe40003f22070 */
[----:B------:R-:W-:Y:S01]  /*08b0*/  SEL R2, RZ, 0x1, !P0 ;  /* 0x00000001ff027807 */ /* 0x000fe20004000000 */
[----:B------:R0:W2:Y:S01]  /*08c0*/  @!UP1 SYNCS.EXCH.64 URZ, [UR12+0x78], UR4 ;  /* 0x000078040c3f95b2 */ /* 0x0000a20008000100 */
[----:B------:R-:W-:Y:S01]  /*08d0*/  NOP ;  /* 0x0000000000007918 */ /* 0x000fe20000000000 */
[----:B0-----:R-:W-:Y:S01]  /*08e0*/  UIMAD UR4, UR17, UR9, UR8 ;  /* 0x00000009110472a4 */ /* 0x001fe2000f8e0208 */
[----:B------:R0:W0:Y:S05]  /*08f0*/  @!UP2 SYNCS.EXCH.64 URZ, [UR13+0x50], UR10 ;  /* 0x0000500a0d3fa5b2 */ /* 0x00002a0008000100 */
[----:B------:R-:W-:-:S04]  /*0900*/  @P3 ISETP.NE.AND P4, PT, R5, UR4, PT ;  /* 0x0000000405003c0c */ /* 0x000fc8000bf85270 */
[----:B------:R-:W-:-:S04]  /*0910*/  @P3 SEL R23, RZ, 0x1, P4 ;  /* 0x00000001ff173807 */ /* 0x000fc80002000000 */
[----:B------:R-:W-:Y:S01]  /*0920*/  LOP3.LUT R23, R23, R2, RZ, 0xc0, !PT ;  /* 0x0000000217177212 */ /* 0x000fe200078ec0ff */
[----:B------:R0:W0:Y:S01]  /*0930*/  @!UP3 SYNCS.EXCH.64 URZ, [UR13+0x58], UR10 ;  /* 0x0000580a0d3fb5b2 */ /* 0x0000220008000100 */
[----:B------:R0:W0:Y:S01]  /*0940*/  @!UP4 SYNCS.EXCH.64 URZ, [UR13+0x60], UR10 ;  /* 0x0000600a0d3fc5b2 */ /* 0x0000220008000100 */
[----:B------:R0:W0:Y:S01]  /*0950*/  @!UP5 SYNCS.EXCH.64 URZ, [UR13+0x68], UR10 ;  /* 0x0000680a0d3fd5b2 */ /* 0x0000220008000100 */
[----:B------:R-:W-:Y:S01]  /*0960*/  NOP ;  /* 0x0000000000007918 */ /* 0x000fe20000000000 */
[----:B-1----:R-:W-:Y:S05]  /*0970*/  @!P1 BRA `(.L_x_3) ;  /* 0x0000000000089947 */ /* 0x002fea0003800000 */
[----:B0-234-:R-:W-:Y:S01]  /*0980*/  UCGABAR_ARV ;  /* 0x00000000000079c7 */ /* 0x01dfe20008000000 */
[----:B------:R-:W-:Y:S05]  /*0990*/  BRA `(.L_x_4) ;  /* 0x0000000000047947 */ /* 0x000fea0003800000 */
.L_x_3:
[----:B0-234-:R-:W-:Y:S01]  /*09a0*/  NOP ;  /* 0x0000000000007918 */ /* 0x01dfe20000000000 */
.L_x_4:
[----:B------:R-:W-:Y:S01]  /*09b0*/  ULDC.64 UR4, c[0x0][0x598] ;  /* 0x0001660000047ab9 */ /* 0x000fe20000000a00 */
[----:B------:R-:W-:Y:S01]  /*09c0*/  ULDC.64 UR54, c[0x0][0x208] ;  /* 0x0000820000367ab9 */ /* 0x000fe20000000a00 */
[----:B------:R-:W-:-:S04]  /*09d0*/  ISETP.NE.U32.AND P0, PT, RZ, UR4, PT ;  /* 0x00000004ff007c0c */ /* 0x000fc8000bf05070 */
[----:B------:R-:W-:-:S13]  /*09e0*/  ISETP.NE.AND.EX P0, PT, RZ, UR5, PT, P0 ;  /* 0x00000005ff007c0c */ /* 0x000fda000bf05300 */
[----:B------:R-:W-:Y:S05]  /*09f0*/  @!P0 BRA `(.L_x_5) ;  /* 0x00000000001c8947 */ /* 0x000fea0003800000 */
[----:B------:R-:W0:Y:S02]  /*0a00*/  LDC.64 R4, c[0x0][0x598] ;  /* 0x00016600ff047b82 */ /* 0x000e240000000a00 */
[----:B0-----:R-:W2:Y:S02]  /*0a10*/  LDG.E.64 R4, desc[UR54][R4.64] ;  /* 0x0000003604047981 */ /* 0x001ea4000c1e1b00 */
[----:B--2---:R-:W-:-:S04]  /*0a20*/  ISETP.NE.U32.AND P0, PT, R4, RZ, PT ;  /* 0x000000ff0400720c */ /* 0x004fc80003f05070 */
[----:B------:R-:W-:-:S13]  /*0a30*/  ISETP.NE.AND.EX P0, PT, R5, RZ, PT, P0 ;  /* 0x000000ff0500720c */ /* 0x000fda0003f05300 */
[----:B------:R-:W-:Y:S05]  /*0a40*/  @!P0 BRA `(.L_x_5) ;  /* 0x0000000000088947 */ /* 0x000fea0003800000 */
[----:B------:R0:W5:Y:S01]  /*0a50*/  LD.E R88, desc[UR54][R4.64] ;  /* 0x0000003604587980 */ /* 0x000162000c101900 */
[----:B------:R-:W-:Y:S05]  /*0a60*/  BRA `(.L_x_6) ;  /* 0x0000000000247947 */ /* 0x000fea0003800000 */
.L_x_5:
[----:B------:R-:W-:Y:S02]  /*0a70*/  ULDC.64 UR4, c[0x0][0x588] ;  /* 0x0001620000047ab9 */ /* 0x000fe40000000a00 */
[----:B------:R-:W-:-:S04]  /*0a80*/  ISETP.NE.U32.AND P0, PT, RZ, UR4, PT ;  /* 0x00000004ff007c0c */ /* 0x000fc8000bf05070 */
[----:B------:R-:W-:-:S13]  /*0a90*/  ISETP.NE.AND.EX P0, PT, RZ, UR5, PT, P0 ;  /* 0x00000005ff007c0c */ /* 0x000fda000bf05300 */
[----:B------:R-:W-:Y:S05]  /*0aa0*/  @!P0 BRA `(.L_x_7) ;  /* 0x00000000000c8947 */ /* 0x000fea0003800000 */
[----:B------:R-:W0:Y:S02]  /*0ab0*/  LDC.64 R88, c[0x0][0x588] ;  /* 0x00016200ff587b82 */ /* 0x000e240000000a00 */
[----:B0-----:R1:W5:Y:S01]  /*0ac0*/  LDG.E R88, desc[UR54][R88.64] ;  /* 0x0000003658587981 */ /* 0x001362000c1e1900 */
[----:B------:R-:W-:Y:S05]  /*0ad0*/  BRA `(.L_x_6) ;  /* 0x0000000000087947 */ /* 0x000fea0003800000 */
.L_x_7:
[----:B------:R-:W-:Y:S02]  /*0ae0*/  ULDC UR4, c[0x0][0x580] ;  /* 0x0001600000047ab9 */ /* 0x000fe40000000800 */
[----:B------:R-:W-:-:S07]  /*0af0*/  IMAD.U32 R88, RZ, RZ, UR4 ;  /* 0x00000004ff587e24 */ /* 0x000fce000f8e00ff */
.L_x_6:
[----:B------:R-:W-:Y:S02]  /*0b00*/  ULDC.64 UR4, c[0x0][0x5a0] ;  /* 0x0001680000047ab9 */ /* 0x000fe40000000a00 */
[----:B------:R-:W-:-:S04]  /*0b10*/  ISETP.NE.U32.AND P0, PT, RZ, UR4, PT ;  /* 0x00000004ff007c0c */ /* 0x000fc8000bf05070 */
[----:B------:R-:W-:-:S13]  /*0b20*/  ISETP.NE.AND.EX P0, PT, RZ, UR5, PT, P0 ;  /* 0x00000005ff007c0c */ /* 0x000fda000bf05300 */
[----:B------:R-:W-:Y:S05]  /*0b30*/  @!P0 BRA `(.L_x_8) ;  /* 0x00000000001c8947 */ /* 0x000fea0003800000 */
[----:B0-----:R-:W0:Y:S02]  /*0b40*/  LDC.64 R4, c[0x0][0x5a0] ;  /* 0x00016800ff047b82 */ /* 0x001e240000000a00 */
[----:B0-----:R-:W2:Y:S02]  /*0b50*/  LDG.E.64 R4, desc[UR54][R4.64] ;  /* 0x0000003604047981 */ /* 0x001ea4000c1e1b00 */
[----:B--2---:R-:W-:-:S04]  /*0b60*/  ISETP.NE.U32.AND P0, PT, R4, RZ, PT ;  /* 0x000000ff0400720c */ /* 0x004fc80003f05070 */
[----:B------:R-:W-:-:S13]  /*0b70*/  ISETP.NE.AND.EX P0, PT, R5, RZ, PT, P0 ;  /* 0x000000ff0500720c */ /* 0x000fda0003f05300 */
[----:B------:R-:W-:Y:S05]  /*0b80*/  @!P0 BRA `(.L_x_8) ;  /* 0x0000000000088947 */ /* 0x000fea0003800000 */
[----:B-1----:R0:W5:Y:S01]  /*0b90*/  LD.E R89, desc[UR54][R4.64] ;  /* 0x0000003604597980 */ /* 0x002162000c101900 */
[----:B------:R-:W-:Y:S05]  /*0ba0*/  BRA `(.L_x_9) ;  /* 0x0000000000247947 */ /* 0x000fea0003800000 */
.L_x_8:
[----:B------:R-:W-:Y:S02]  /*0bb0*/  ULDC.64 UR4, c[0x0][0x590] ;  /* 0x0001640000047ab9 */ /* 0x000fe40000000a00 */
[----:B------:R-:W-:-:S04]  /*0bc0*/  ISETP.NE.U32.AND P0, PT, RZ, UR4, PT ;  /* 0x00000004ff007c0c */ /* 0x000fc8000bf05070 */
[----:B------:R-:W-:-:S13]  /*0bd0*/  ISETP.NE.AND.EX P0, PT, RZ, UR5, PT, P0 ;  /* 0x00000005ff007c0c */ /* 0x000fda000bf05300 */
[----:B------:R-:W-:Y:S05]  /*0be0*/  @!P0 BRA `(.L_x_10) ;  /* 0x00000000000c8947 */ /* 0x000fea0003800000 */
[----:B0-----:R-:W1:Y:S02]  /*0bf0*/  LDC.64 R4, c[0x0][0x590] ;  /* 0x00016400ff047b82 */ /* 0x001e640000000a00 */
[----:B-1----:R1:W5:Y:S01]  /*0c00*/  LDG.E R89, desc[UR54][R4.64] ;  /* 0x0000003604597981 */ /* 0x002362000c1e1900 */
[----:B------:R-:W-:Y:S05]  /*0c10*/  BRA `(.L_x_9) ;  /* 0x0000000000087947 */ /* 0x000fea0003800000 */
.L_x_10:
[----:B------:R-:W-:Y:S02]  /*0c20*/  ULDC UR4, c[0x0][0x584] ;  /* 0x0001610000047ab9 */ /* 0x000fe40000000800 */
[----:B-1----:R-:W-:-:S07]  /*0c30*/  IMAD.U32 R89, RZ, RZ, UR4 ;  /* 0x00000004ff597e24 */ /* 0x002fce000f8e00ff */
.L_x_9:
[----:B------:R-:W-:Y:S01]  /*0c40*/  ULDC UR4, c[0x0][0x65c] ;  /* 0x0001970000047ab9 */ /* 0x000fe20000000800 */
[----:B01----:R-:W0:Y:S01]  /*0c50*/  LDC.64 R4, c[0x0][0x650] ;  /* 0x00019400ff047b82 */ /* 0x003e220000000a00 */
[----:B------:R-:W-:Y:S01]  /*0c60*/  UISETP.NE.AND UP2, UPT, UR4, 0x1, UPT ;  /* 0x000000010400788c */ /* 0x000fe2000bf45270 */
[----:B------:R-:W-:Y:S01]  /*0c70*/  IMAD.MOV.U32 R18, RZ, RZ, -0x1 ;  /* 0xffffffffff127424 */ /* 0x000fe200078e00ff */
[----:B------:R-:W-:Y:S01]  /*0c80*/  UISETP.NE.AND UP0, UPT, UR19, 0x2, UPT ;  /* 0x000000021300788c */ /* 0x000fe2000bf05270 */
[----:B------:R-:W-:Y:S01]  /*0c90*/  IMAD.MOV.U32 R19, RZ, RZ, -0x1 ;  /* 0xffffffffff137424 */ /* 0x000fe200078e00ff */
[----:B------:R-:W-:-:S07]  /*0ca0*/  UP2UR UR38, UPR, URZ, 0x4 ;  /* 0x000000043f267883 */ /* 0x000fce0008000000 */
[----:B------:R-:W-:Y:S01]  /*0cb0*/  @UP2 ULDC UR12, c[0x0][0x10] ;  /* 0x00000400000c2ab9 */ /* 0x000fe20000000800 */
[----:B------:R-:W-:Y:S01]  /*0cc0*/  @UP2 UMOV UR4, UR8 ;  /* 0x0000000800042c82 */ /* 0x000fe20008000000 */
[----:B------:R-:W-:Y:S01]  /*0cd0*/  @UP2 UMOV UR5, URZ ;  /* 0x0000003f00052c82 */ /* 0x000fe20008000000 */
[----:B------:R-:W-:Y:S01]  /*0ce0*/  @!UP2 ULDC UR16, c[0x0][0xc] ;  /* 0x000003000010aab9 */ /* 0x000fe20000000800 */
[----:B------:R-:W-:Y:S01]  /*0cf0*/  @UP2 UIMAD.WIDE.U32 UR12, UR15, UR12, UR4 ;  /* 0x0000000c0f0c22a5 */ /* 0x000fe2000f8e0004 */
[----:B------:R-:W-:Y:S02]  /*0d00*/  ULDC UR10, c[0x0][0xc] ;  /* 0x00000300000a7ab9 */ /* 0x000fe40000000800 */
[----:B------:R-:W-:Y:S01]  /*0d10*/  @UP2 UMOV UR4, URZ ;  /* 0x0000003f00042c82 */ /* 0x000fe20008000000 */
[----:B------:R-:W-:Y:S01]  /*0d20*/  UMOV UR5, URZ ;  /* 0x0000003f00057c82 */ /* 0x000fe20008000000 */
[----:B------:R-:W-:Y:S01]  /*0d30*/  @UP2 UIADD3 UR18, UR13, UR4, URZ ;  /* 0x000000040d122290 */ /* 0x000fe2000fffe03f */
[----:B------:R-:W-:-:S02]  /*0d40*/  ULDC UR11, c[0x0][0x10] ;  /* 0x00000400000b7ab9 */ /* 0x000fc40000000800 */
[----:B------:R-:W-:Y:S01]  /*0d50*/  UMOV UR4, UR15 ;  /* 0x0000000f00047c82 */ /* 0x000fe20008000000 */
[----:B------:R-:W-:Y:S02]  /*0d60*/  UIMAD.WIDE.U32 UR10, UR10, UR11, URZ ;  /* 0x0000000b0a0a72a5 */ /* 0x000fe4000f8e003f */
[----:B------:R-:W-:Y:S01]  /*0d70*/  @!UP2 UIMAD.WIDE.U32 UR4, UR8, UR16, UR4 ;  /* 0x000000100804a2a5 */ /* 0x000fe2000f8e0004 */
[----:B------:R-:W-:Y:S02]  /*0d80*/  ULDC UR13, c[0x0][0x14] ;  /* 0x00000500000d7ab9 */ /* 0x000fe40000000800 */
[----:B------:R-:W-:Y:S02]  /*0d90*/  UIMAD.WIDE.U32 UR52, UR10, UR13, URZ ;  /* 0x0000000d0a3472a5 */ /* 0x000fe4000f8e003f */
[----:B------:R-:W-:Y:S02]  /*0da0*/  UIMAD UR39, UR11, UR13, URZ ;  /* 0x0000000d0b2772a4 */ /* 0x000fe4000f8e023f */
[----:B------:R-:W-:Y:S01]  /*0db0*/  @!UP2 UMOV UR12, UR4 ;  /* 0x00000004000cac82 */ /* 0x000fe20008000000 */
[----:B------:R-:W-:Y:S01]  /*0dc0*/  @!UP2 UMOV UR18, UR5 ;  /* 0x000000050012ac82 */ /* 0x000fe20008000000 */
[----:B------:R-:W-:-:S02]  /*0dd0*/  UIADD3 UR39, UR53, UR39, URZ ;  /* 0x0000002735277290 */ /* 0x000fc4000fffe03f */
[----:B------:R-:W-:-:S04]  /*0de0*/  UIADD3 UR4, UP1, UR12, UR52, URZ ;  /* 0x000000340c047290 */ /* 0x000fc8000ff3e03f */
[----:B------:R-:W-:Y:S02]  /*0df0*/  UIADD3.X UR5, UR18, UR39, URZ, UP1, !UPT ;  /* 0x0000002712057290 */ /* 0x000fe40008ffe43f */
[----:B------:R-:W-:Y:S02]  /*0e00*/  USEL UR4, UR4, UR12, !UP0 ;  /* 0x0000000c04047287 */ /* 0x000fe4000c000000 */
[----:B------:R-:W-:-:S04]  /*0e10*/  USEL UR5, UR5, UR18, !UP0 ;  /* 0x0000001205057287 */ /* 0x000fc8000c000000 */
[----:B0-----:R-:W-:Y:S01]  /*0e20*/  ISETP.LE.U32.AND P0, PT, R4, UR4, PT ;  /* 0x0000000404007c0c */ /* 0x001fe2000bf03070 */
[----:B------:R-:W-:Y:S01]  /*0e30*/  IMAD.U32 R16, RZ, RZ, UR4 ;  /* 0x00000004ff107e24 */ /* 0x000fe2000f8e00ff */
[----:B------:R-:W-:Y:S01]  /*0e40*/  PRMT R4, RZ, 0x7610, R4 ;  /* 0x00007610ff047816 */ /* 0x000fe20000000004 */
[----:B------:R-:W-:Y:S02]  /*0e50*/  IMAD.U32 R2, RZ, RZ, UR5 ;  /* 0x00000005ff027e24 */ /* 0x000fe4000f8e00ff */
[----:B------:R-:W-:-:S03]  /*0e60*/  IMAD.U32 R17, RZ, RZ, UR5 ;  /* 0x00000005ff117e24 */ /* 0x000fc6000f8e00ff */
[----:B------:R-:W-:Y:S01]  /*0e70*/  ISETP.GE.U32.AND.EX P0, PT, R2, R5, PT, P0 ;  /* 0x000000050200720c */ /* 0x000fe20003f06100 */
[----:B------:R-:W-:-:S12]  /*0e80*/  IMAD.MOV.U32 R2, RZ, RZ, -0x1 ;  /* 0xffffffffff027424 */ /* 0x000fd800078e00ff */
[----:B------:R-:W-:Y:S05]  /*0e90*/  @P0 BRA `(.L_x_11) ;  /* 0x0000000400500947 */ /* 0x000fea0003800000 */
[----:B------:R-:W-:Y:S01]  /*0ea0*/  ULDC.64 UR18, c[0x0][0x628] ;  /* 0x00018a0000127ab9 */ /* 0x000fe20000000a00 */
[C---:B------:R-:W-:Y:S01]  /*0eb0*/  R2UR UR20, R16.reuse ;  /* 0x00000000101472ca */ /* 0x040fe200000e0000 */
[----:B------:R-:W-:Y:S01]  /*0ec0*/  ULDC UR16, c[0x0][0x630] ;  /* 0x00018c0000107ab9 */ /* 0x000fe20000000800 */
[----:B------:R-:W-:Y:S02]  /*0ed0*/  ISETP.NE.U32.AND P0, PT, RZ, UR18, PT ;  /* 0x00000012ff007c0c */ /* 0x000fe4000bf05070 */
[----:B------:R-:W-:Y:S02]  /*0ee0*/  R2UR UR4, R16 ;  /* 0x00000000100472ca */ /* 0x000fe400000e0000 */
[----:B------:R-:W-:Y:S02]  /*0ef0*/  ISETP.NE.AND.EX P0, PT, RZ, UR19, PT, P0 ;  /* 0x00000013ff007c0c */ /* 0x000fe4000bf05300 */
[----:B------:R-:W-:-:S11]  /*0f00*/  R2UR UR5, R17 ;  /* 0x00000000110572ca */ /* 0x000fd600000e0000 */
[----:B------:R-:W-:Y:S05]  /*0f10*/  @!P0 BRA `(.L_x_12) ;  /* 0x0000000000308947 */ /* 0x000fea0003800000 */
[----:B------:R-:W-:Y:S01]  /*0f20*/  R2UR UR4, R16 ;  /* 0x00000000100472ca */ /* 0x000fe200000e0000 */
[----:B------:R-:W-:Y:S01]  /*0f30*/  ULDC UR12, c[0x0][0x634] ;  /* 0x00018d00000c7ab9 */ /* 0x000fe20000000800 */
[----:B------:R-:W-:-:S11]  /*0f40*/  R2UR UR15, R17 ;  /* 0x00000000110f72ca */ /* 0x000fd600000e0000 */
[----:B------:R-:W-:-:S04]  /*0f50*/  UIADD3 UR12, UP1, UR4, UR12, URZ ;  /* 0x0000000c040c7290 */ /* 0x000fc8000ff3e03f */
[----:B------:R-:W-:-:S04]  /*0f60*/  UIADD3.X UR15, URZ, UR15, URZ, UP1, !UPT ;  /* 0x0000000f3f0f7290 */ /* 0x000fc80008ffe43f */
[----:B------:R-:W-:-:S04]  /*0f70*/  UIMAD.WIDE.U32 UR4, UR15, UR18, URZ ;  /* 0x000000120f0472a5 */ /* 0x000fc8000f8e003f */
[----:B------:R-:W-:Y:S02]  /*0f80*/  UIMAD.WIDE.U32 UR10, UP1, UR12, UR19, UR4 ;  /* 0x000000130c0a72a5 */ /* 0x000fe4000f820004 */
[----:B------:R-:W-:Y:S02]  /*0f90*/  UIMAD.WIDE.U32 UR4, UR12, UR18, URZ ;  /* 0x000000120c0472a5 */ /* 0x000fe4000f8e003f */
[----:B------:R-:W-:Y:S02]  /*0fa0*/  UIADD3.X UR13, URZ, URZ, URZ, UP1, !UPT ;  /* 0x0000003f3f0d7290 */ /* 0x000fe40008ffe43f */
[----:B------:R-:W-:Y:S01]  /*0fb0*/  UIADD3 URZ, UP1, UR5, UR10, URZ ;  /* 0x0000000a053f7290 */ /* 0x000fe2000ff3e03f */
[----:B------:R-:W-:-:S03]  /*0fc0*/  UMOV UR12, UR11 ;  /* 0x0000000b000c7c82 */ /* 0x000fc60008000000 */
[----:B------:R-:W-:-:S12]  /*0fd0*/  UIMAD.WIDE.U32.X UR4, UR15, UR19, UR12, UP1 ;  /* 0x000000130f0472a5 */ /* 0x000fd800088e040c */
.L_x_12:
[----:B------:R-:W-:Y:S01]  /*0fe0*/  USHF.R.U64 UR4, UR4, UR16, UR5 ;  /* 0x0000001004047299 */ /* 0x000fe20008001205 */
[----:B------:R-:W-:Y:S01]  /*0ff0*/  R2UR UR11, R17 ;  /* 0x00000000110b72ca */ /* 0x000fe200000e0000 */
[----:B------:R-:W-:Y:S02]  /*1000*/  USHF.R.U32.HI UR5, URZ, UR16, UR5 ;  /* 0x000000103f057299 */ /* 0x000fe40008011605 */
[----:B------:R-:W-:Y:S01]  /*1010*/  UIADD3 UR12, UP1, URZ, -UR4, URZ ;  /* 0x800000043f0c7290 */ /* 0x000fe2000ff3e03f */
[----:B------:R-:W-:Y:S01]  /*1020*/  ULDC.64 UR18, c[0x0][0x620] ;  /* 0x0001880000127ab9 */ /* 0x000fe20000000a00 */
[----:B------:R-:W-:Y:S02]  /*1030*/  UISETP.NE.AND UP2, UPT, UR38, URZ, UPT ;  /* 0x0000003f2600728c */ /* 0x000fe4000bf45270 */
[----:B------:R-:W-:Y:S01]  /*1040*/  UIADD3.X UR5, URZ, ~UR5, URZ, UP1, !UPT ;  /* 0x800000053f057290 */ /* 0x000fe20008ffe43f */
[----:B------:R-:W-:Y:S01]  /*1050*/  UMOV UR10, UR20 ;  /* 0x00000014000a7c82 */ /* 0x000fe20008000000 */
[----:B------:R-:W-:-:S02]  /*1060*/  ULDC UR13, c[0x0][0x618] ;  /* 0x00018600000d7ab9 */ /* 0x000fc40000000800 */
[----:B------:R-:W-:Y:S02]  /*1070*/  UIMAD UR5, UR5, UR18, URZ ;  /* 0x00000012050572a4 */ /* 0x000fe4000f8e023f */
[----:B------:R-:W-:Y:S02]  /*1080*/  UIMAD.WIDE.U32 UR10, UR12, UR18, UR10 ;  /* 0x000000120c0a72a5 */ /* 0x000fe4000f8e000a */
[----:B------:R-:W-:Y:S02]  /*1090*/  UIMAD UR12, UR12, UR19, UR5 ;  /* 0x000000130c0c72a4 */ /* 0x000fe4000f8e0205 */
[----:B------:R-:W-:Y:S02]  /*10a0*/  @UP2 UIMAD UR7, UR17, UR9, UR8 ;  /* 0x00000009110722a4 */ /* 0x000fe4000f8e0208 */
[----:B------:R-:W-:Y:S01]  /*10b0*/  UIADD3 UR11, UR11, UR12, URZ ;  /* 0x0000000c0b0b7290 */ /* 0x000fe2000fffe03f */
[----:B------:R-:W-:Y:S01]  /*10c0*/  ULDC.64 UR8, c[0x0][0x640] ;  /* 0x0001900000087ab9 */ /* 0x000fe20000000a00 */
[----:B------:R-:W-:-:S02]  /*10d0*/  ULDC UR15, c[0x0][0x608] ;  /* 0x00018200000f7ab9 */ /* 0x000fc40000000800 */
[----:B------:R-:W-:Y:S01]  /*10e0*/  USHF.R.U64 UR20, UR10, UR13, UR11 ;  /* 0x0000000d0a147299 */ /* 0x000fe2000800120b */
[----:B------:R-:W-:Y:S01]  /*10f0*/  ISETP.NE.U32.AND P0, PT, RZ, UR8, PT ;  /* 0x00000008ff007c0c */ /* 0x000fe2000bf05070 */
[----:B------:R-:W-:Y:S01]  /*1100*/  USHF.R.U32.HI UR11, URZ, UR13, UR11 ;  /* 0x0000000d3f0b7299 */ /* 0x000fe2000801160b */
[----:B------:R-:W-:Y:S02]  /*1110*/  ULDC UR21, c[0x0][0x658] ;  /* 0x0001960000157ab9 */ /* 0x000fe40000000800 */
[----:B------:R-:W-:Y:S01]  /*1120*/  ISETP.NE.AND.EX P0, PT, RZ, UR9, PT, P0 ;  /* 0x00000009ff007c0c */ /* 0x000fe2000bf05300 */
[----:B------:R-:W-:Y:S02]  /*1130*/  USHF.R.U64 UR25, UR20, UR15, UR11 ;  /* 0x0000000f14197299 */ /* 0x000fe4000800120b */
[----:B------:R-:W-:Y:S01]  /*1140*/  USHF.R.U32.HI UR11, URZ, UR15, UR11 ;  /* 0x0000000f3f0b7299 */ /* 0x000fe2000801160b */
[----:B------:R-:W-:Y:S01]  /*1150*/  UMOV UR10, 0xffffffff ;  /* 0xffffffff000a7882 */ /* 0x000fe20000000000 */
[----:B------:R-:W-:Y:S01]  /*1160*/  ULDC UR5, c[0x0][0x600] ;  /* 0x0001800000057ab9 */ /* 0x000fe20000000800 */
[----:B------:R-:W-:-:S02]  /*1170*/  USHF.L.U32 UR10, UR10, UR21, URZ ;  /* 0x000000150a0a7299 */ /* 0x000fc4000800063f */
[----:B------:R-:W-:Y:S02]  /*1180*/  USHF.R.U64 UR26, UR25, UR21, UR11 ;  /* 0x00000015191a7299 */ /* 0x000fe4000800120b */
[----:B------:R-:W-:Y:S02]  /*1190*/  ULOP3.LUT UR15, URZ, UR10, URZ, 0x33, !UPT ;  /* 0x0000000a3f0f7292 */ /* 0x000fe4000f8e333f */
[----:B------:R-:W-:Y:S02]  /*11a0*/  UIADD3 UR19, UR5, -0x1, URZ ;  /* 0xffffffff05137890 */ /* 0x000fe4000fffe03f */
[----:B------:R-:W-:Y:S01]  /*11b0*/  USHF.R.U32.HI UR11, URZ, UR21, UR11 ;  /* 0x000000153f0b7299 */ /* 0x000fe2000801160b */
[----:B------:R-:W-:Y:S01]  /*11c0*/  ULDC UR22, c[0x0][0x648] ;  /* 0x0001920000167ab9 */ /* 0x000fe20000000800 */
[----:B------:R-:W-:Y:S01]  /*11d0*/  ULDC UR23, c[0x0][0x638] ;  /* 0x00018e0000177ab9 */ /* 0x000fe20000000800 */
[----:B------:R-:W-:Y:S01]  /*11e0*/  UMOV UR24, 0x1 ;  /* 0x0000000100187882 */ /* 0x000fe20000000000 */
[----:B------:R-:W-:Y:S01]  /*11f0*/  UMOV UR10, UR26 ;  /* 0x0000001a000a7c82 */ /* 0x000fe20008000000 */
[----:B------:R-:W-:Y:S07]  /*1200*/  @!P0 BRA `(.L_x_13) ;  /* 0x0000000000308947 */ /* 0x000fee0003800000 */
[----:B------:R-:W-:Y:S02]  /*1210*/  ULDC UR16, c[0x0][0x64c] ;  /* 0x0001930000107ab9 */ /* 0x000fe40000000800 */
        /* <DEDUP_REMOVED lines=8> */
[----:B------:R-:W-:-:S07]  /*12a0*/  UIMAD.WIDE.U32.X UR8, UR18, UR9, UR16, UP1 ;  /* 0x00000009120872a5 */ /* 0x000fce00088e0410 */
[----:B------:R-:W-:Y:S01]  /*12b0*/  UMOV UR10, UR8 ;  /* 0x00000008000a7c82 */ /* 0x000fe20008000000 */
[----:B------:R-:W-:-:S05]  /*12c0*/  UMOV UR11, UR9 ;  /* 0x00000009000b7c82 */ /* 0x000fca0008000000 */
.L_x_13:
[----:B------:R-:W-:Y:S01]  /*12d0*/  USHF.R.U64 UR9, UR10, UR22, UR11 ;  /* 0x000000160a097299 */ /* 0x000fe2000800120b */
[----:B------:R-:W-:Y:S01]  /*12e0*/  IMAD.MOV.U32 R4, RZ, RZ, 0x1 ;  /* 0x00000001ff047424 */ /* 0x000fe200078e00ff */
[----:B------:R-:W-:Y:S01]  /*12f0*/  USHF.L.U32 UR8, UR24, UR21, URZ ;  /* 0x0000001518087299 */ /* 0x000fe2000800063f */
[----:B------:R-:W-:Y:S01]  /*1300*/  IMAD.U32 R19, RZ, RZ, UR4 ;  /* 0x00000004ff137e24 */ /* 0x000fe2000f8e00ff */
[----:B------:R-:W-:Y:S02]  /*1310*/  ULOP3.LUT UR15, UR25, UR15, URZ, 0xc0, !UPT ;  /* 0x0000000f190f7292 */ /* 0x000fe4000f8ec03f */
[----:B------:R-:W-:Y:S02]  /*1320*/  UIADD3 UR10, -UR9, URZ, URZ ;  /* 0x0000003f090a7290 */ /* 0x000fe4000fffe13f */
[----:B------:R-:W-:Y:S02]  /*1330*/  UIMAD UR15, UR8, UR9, UR15 ;  /* 0x00000009080f72a4 */ /* 0x000fe4000f8e020f */
[----:B------:R-:W-:-:S02]  /*1340*/  ULOP3.LUT UR19, UR20, UR19, URZ, 0xc0, !UPT ;  /* 0x0000001314137292 */ /* 0x000fc4000f8ec03f */
[----:B------:R-:W-:Y:S01]  /*1350*/  UIMAD UR8, UR10, UR23, UR26 ;  /* 0x000000170a0872a4 */ /* 0x000fe2000f8e021a */
[----:B------:R-:W-:Y:S01]  /*1360*/  ULDC UR9, c[0x0][0x610] ;  /* 0x0001840000097ab9 */ /* 0x000fe20000000800 */
[----:B------:R-:W-:Y:S02]  /*1370*/  UISETP.NE.AND UP1, UPT, UR38, URZ, UPT ;  /* 0x0000003f2600728c */ /* 0x000fe4000bf25270 */
[----:B------:R-:W-:Y:S02]  /*1380*/  UIMAD UR7, UR15, UR9, UR7 ;  /* 0x000000090f0772a4 */ /* 0x000fe4000f8e0207 */
[----:B------:R-:W-:-:S04]  /*1390*/  UIMAD UR8, UR8, UR5, UR19 ;  /* 0x00000005080872a4 */ /* 0x000fc8000f8e0213 */
[----:B------:R-:W-:Y:S02]  /*13a0*/  USEL UR5, UR8, UR7, !UP1 ;  /* 0x0000000708057287 */ /* 0x000fe4000c800000 */
[----:B------:R-:W-:-:S04]  /*13b0*/  USEL UR7, UR7, UR8, !UP1 ;  /* 0x0000000807077287 */ /* 0x000fc8000c800000 */
[----:B------:R-:W-:Y:S02]  /*13c0*/  IMAD.U32 R2, RZ, RZ, UR5 ;  /* 0x00000005ff027e24 */ /* 0x000fe4000f8e00ff */
[----:B------:R-:W-:-:S07]  /*13d0*/  IMAD.U32 R18, RZ, RZ, UR7 ;  /* 0x00000007ff127e24 */ /* 0x000fce000f8e00ff */
.L_x_11:
[----:B------:R-:W-:Y:S05]  /*13e0*/  @!P1 BRA `(.L_x_14) ;  /* 0x00000000000c9947 */ /* 0x000fea0003800000 */
[----:B------:R-:W-:Y:S01]  /*13f0*/  UCGABAR_WAIT ;  /* 0x0000000000007dc7 */ /* 0x000fe20008000000 */
[----:B------:R-:W-:Y:S01]  /*1400*/  CCTL.IVALL ;  /* 0x00000000ff00798f */ /* 0x000fe20002000000 */
[----:B------:R-:W-:Y:S05]  /*1410*/  BRA `(.L_x_15) ;  /* 0x0000000000047947 */ /* 0x000fea0003800000 */
.L_x_14:
[----:B------:R-:W-:Y:S06]  /*1420*/  BAR.SYNC.DEFER_BLOCKING 0x0 ;  /* 0x0000000000007b1d */ /* 0x000fec0000010000 */
.L_x_15:
[----:B------:R-:W-:Y:S02]  /*1430*/  ULDC UR4, c[0x0][0x28c] ;  /* 0x0000a30000047ab9 */ /* 0x000fe40000000800 */
[----:B------:R-:W-:-:S04]  /*1440*/  UIADD3 UR4, UR4, 0x3f, URZ ;  /* 0x0000003f04047890 */ /* 0x000fc8000fffe03f */
[----:B------:R-:W-:-:S04]  /*1450*/  USHF.R.S32.HI UR5, URZ, 0x1f, UR4 ;  /* 0x0000001f3f057899 */ /* 0x000fc80008011404 */
[----:B------:R-:W-:-:S04]  /*1460*/  ULEA.HI UR5, UR5, UR4, URZ, 0x6 ;  /* 0x0000000405057291 */ /* 0x000fc8000f8f303f */
[----:B------:R-:W-:Y:S01]  /*1470*/  USHF.R.S32.HI UR37, URZ, 0x6, UR5 ;  /* 0x000000063f257899 */ /* 0x000fe20008011405 */
[----:B------:R-:W-:Y:S11]  /*1480*/  @!P2 BRA `(.L_x_16) ;  /* 0x0000004c0088a947 */ /* 0x000ff60003800000 */
[----:B------:R-:W-:-:S06]  /*1490*/  UISETP.GT.U32.AND UP1, UPT, UR14, 0x1, UPT ;  /* 0x000000010e00788c */ /* 0x000fcc000bf24070 */
[----:B------:R-:W-:-:S13]  /*14a0*/  PLOP3.LUT P0, PT, PT, PT, UP1, 0x80, 0x0 ;  /* 0x000000000000781c */ /* 0x000fda0003f0f018 */
[----:B------:R-:W-:Y:S05]  /*14b0*/  @P0 EXIT ;  /* 0x000000000000094d */ /* 0x000fea0003800000 */
.L_x_17:
[----:B------:R-:W-:-:S08]  /*14c0*/  NOP ;  /* 0x0000000000007918 */ /* 0x000fd00000000000 */
[----:B------:R-:W0:Y:S02]  /*14d0*/  USETMAXREG.TRY_ALLOC.CTAPOOL UP1, 0xe8 ;  /* 0x000000e8000079c8 */ /* 0x000e240008020600 */
[----:B0-----:R-:W-:-:S13]  /*14e0*/  PLOP3.LUT P0, PT, PT, PT, UP1, 0x80, 0x0 ;  /* 0x000000000000781c */ /* 0x001fda0003f0f018 */
[----:B------:R-:W-:Y:S05]  /*14f0*/  @!P0 BRA `(.L_x_17) ;  /* 0xfffffffc00f08947 */ /* 0x000fea000383ffff */
[----:B------:R-:W-:-:S13]  /*1500*/  LOP3.LUT P0, RZ, R4, 0xff, RZ, 0xc0, !PT ;  /* 0x000000ff04ff7812 */ /* 0x000fda000780c0ff */
[----:B------:R-:W-:Y:S05]  /*1510*/  @!P0 EXIT ;  /* 0x000000000000894d */ /* 0x000fea0003800000 */
[----:B------:R-:W0:Y:S01]  /*1520*/  S2UR UR5, SR_CgaCtaId ;  /* 0x00000000000579c3 */ /* 0x000e220000008800 */
[CC--:B------:R-:W-:Y:S01]  /*1530*/  LEA.HI R0, R6.reuse, R3.reuse, RZ, 0x2 ;  /* 0x0000000306007211 */ /* 0x0c0fe200078f10ff */
[----:B------:R-:W-:Y:S01]  /*1540*/  UMOV UR42, 0x400 ;  /* 0x00000400002a7882 */ /* 0x000fe20000000000 */
[----:B------:R-:W-:Y:S01]  /*1550*/  LEA.HI R6, R6, R3, RZ, 0x5 ;  /* 0x0000000306067211 */ /* 0x000fe200078f28ff */
[----:B------:R-:W-:Y:S01]  /*1560*/  USHF.R.U32.HI UR4, URZ, 0x2, UR37 ;  /* 0x000000023f047899 */ /* 0x000fe20008011625 */
[--C-:B------:R-:W-:Y:S01]  /*1570*/  SHF.R.S32.HI R90, RZ, 0x2, R0.reuse ;  /* 0x00000002ff5a7819 */ /* 0x100fe20000011400 */
[----:B------:R-:W-:Y:S01]  /*1580*/  ULOP3.LUT UR45, UR37, 0x3, URZ, 0xc0, !UPT ;  /* 0x00000003252d7892 */ /* 0x000fe2000f8ec03f */
[----:B------:R-:W-:Y:S01]  /*1590*/  SHF.R.S32.HI R5, RZ, 0x1f, R0 ;  /* 0x0000001fff057819 */ /* 0x000fe20000011400 */
[----:B------:R-:W1:Y:S01]  /*15a0*/  LDC.64 R8, c[0x0][0x5c8] ;  /* 0x00017200ff087b82 */ /* 0x000e620000000a00 */
[----:B------:R-:W-:Y:S01]  /*15b0*/  LOP3.LUT R0, R0, 0xfffffffc, RZ, 0xc0, !PT ;  /* 0xfffffffc00007812 */ /* 0x000fe200078ec0ff */
[----:B------:R-:W-:Y:S01]  /*15c0*/  UISETP.LT.AND UP1, UPT, UR37, 0x1, UPT ;  /* 0x000000012500788c */ /* 0x000fe2000bf21270 */
[----:B------:R-:W-:Y:S01]  /*15d0*/  LEA.HI R5, R5, R90, RZ, 0x3 ;  /* 0x0000005a05057211 */ /* 0x000fe200078f18ff */
[----:B------:R-:W-:-:S02]  /*15e0*/  ULOP3.LUT UR4, UR4, 0x1, URZ, 0xc0, !UPT ;  /* 0x0000000104047892 */ /* 0x000fc4000f8ec03f */
[----:B------:R-:W-:Y:S01]  /*15f0*/  IMAD.IADD R3, R3, 0x1, -R0 ;  /* 0x0000000103037824 */ /* 0x000fe200078e0a00 */
[----:B------:R-:W-:Y:S01]  /*1600*/  LOP3.LUT R5, R5, 0xfffffff8, RZ, 0xc0, !PT ;  /* 0xfffffff805057812 */ /* 0x000fe200078ec0ff */
[----:B------:R-:W2:Y:S01]  /*1610*/  LDC R96, c[0x0][0x288] ;  /* 0x0000a200ff607b82 */ /* 0x000ea20000000800 */
[----:B------:R-:W-:Y:S01]  /*1620*/  VIADD R0, R97, 0xffffffff ;  /* 0xffffffff61007836 */ /* 0x000fe20000000000 */
[----:B------:R-:W-:Y:S01]  /*1630*/  ULDC UR44, c[0x0][0x658] ;  /* 0x00019600002c7ab9 */ /* 0x000fe20000000800 */
[----:B------:R-:W-:Y:S01]  /*1640*/  IMAD.SHL.U32 R92, R3, 0x2, RZ ;  /* 0x00000002035c7824 */ /* 0x000fe200078e00ff */
[----:B------:R-:W-:Y:S01]  /*1650*/  UMOV UR6, 0xffffffff ;  /* 0xffffffff00067882 */ /* 0x000fe20000000000 */
[----:B------:R-:W-:Y:S01]  /*1660*/  IMAD.IADD R90, R90, 0x1, -R5 ;  /* 0x000000015a5a7824 */ /* 0x000fe200078e0a05 */
[C---:B------:R-:W-:Y:S01]  /*1670*/  ISETP.NE.AND P0, PT, R0.reuse, RZ, PT ;  /* 0x000000ff0000720c */ /* 0x040fe20003f05270 */
[----:B------:R-:W-:Y:S01]  /*1680*/  IMAD.SHL.U32 R0, R0, 0x8, RZ ;  /* 0x0000000800007824 */ /* 0x000fe200078e00ff */
[----:B0-----:R-:W-:Y:S01]  /*1690*/  ULEA UR42, UR5, UR42, 0x18 ;  /* 0x0000002a052a7291 */ /* 0x001fe2000f8ec03f */
[----:B------:R-:W-:Y:S01]  /*16a0*/  SHF.R.S32.HI R5, RZ, 0x5, R6 ;  /* 0x00000005ff057819 */ /* 0x000fe20000011406 */
[----:B------:R-:W-:Y:S01]  /*16b0*/  ULDC UR8, c[0x0][0x284] ;  /* 0x0000a10000087ab9 */ /* 0x000fe20000000800 */
[--C-:B------:R-:W-:Y:S01]  /*16c0*/  SHF.R.S32.HI R91, RZ, 0x1f, R90.reuse ;  /* 0x0000001fff5b7819 */ /* 0x100fe2000001145a */
[----:B------:R-:W-:Y:S01]  /*16d0*/  UIADD3 UR50, UR42, 0x50, URZ ;  /* 0x000000502a327890 */ /* 0x000fe2000fffe03f */
[----:B------:R-:W-:Y:S01]  /*16e0*/  LOP3.LUT R0, R0, 0x8, RZ, 0xc0, !PT ;  /* 0x0000000800007812 */ /* 0x000fe200078ec0ff */
[C-C-:B------:R-:W-:Y:S01]  /*16f0*/  IMAD R99, R5.reuse, -0x10, -R90.reuse ;  /* 0xfffffff005637824 */ /* 0x140fe200078e0a5a */
[----:B------:R-:W-:Y:S01]  /*1700*/  USEL UR45, UR45, URZ, !UP0 ;  /* 0x0000003f2d2d7287 */ /* 0x000fe2000c000000 */
[----:B------:R-:W-:Y:S01]  /*1710*/  IMAD.WIDE R90, R5, 0x10, R90 ;  /* 0x00000010055a7825 */ /* 0x000fe200078e025a */
[----:B------:R-:W-:Y:S01]  /*1720*/  USEL UR46, UR37, 0x1, UP1 ;  /* 0x00000001252e7887 */ /* 0x000fe20008800000 */
[C---:B-1----:R-:W-:Y:S01]  /*1730*/  SHF.L.U64.HI R94, R8.reuse, 0x3, R9 ;  /* 0x00000003085e7819 */ /* 0x042fe20000010209 */
[----:B------:R-:W-:Y:S01]  /*1740*/  USHF.L.U32 UR6, UR6, UR44, URZ ;  /* 0x0000002c06067299 */ /* 0x000fe2000800063f */
[----:B------:R-:W-:Y:S01]  /*1750*/  IMAD.SHL.U32 R95, R8, 0x8, RZ ;  /* 0x00000008085f7824 */ /* 0x000fe200078e00ff */
[----:B------:R-:W-:Y:S01]  /*1760*/  UISETP.EQ.U32.AND UP0, UPT, UR4, 0x1, !UP0 ;  /* 0x000000010400788c */ /* 0x000fe2000c702070 */
[----:B------:R-:W-:Y:S01]  /*1770*/  SEL R100, RZ, 0x1, P0 ;  /* 0x00000001ff647807 */ /* 0x000fe20000000000 */
[----:B------:R-:W-:Y:S01]  /*1780*/  VIADD R99, R99, UR8 ;  /* 0x0000000863637c36 */ /* 0x000fe20008000000 */
[----:B------:R-:W-:Y:S01]  /*1790*/  LEA R97, R97, UR50, 0x3 ;  /* 0x0000003261617c11 */ /* 0x000fe2000f8e18ff */
[----:B--2---:R-:W-:Y:S01]  /*17a0*/  IMAD R96, R3, -0x2, R96 ;  /* 0xfffffffe03607824 */ /* 0x004fe200078e0260 */
[C---:B------:R-:W-:Y:S01]  /*17b0*/  LOP3.LUT R101, R0.reuse, 0x8, RZ, 0x3c, !PT ;  /* 0x0000000800657812 */ /* 0x040fe200078e3cff */
[----:B------:R-:W-:Y:S01]  /*17c0*/  ULDC UR43, c[0x0][0x600] ;  /* 0x00018000002b7ab9 */ /* 0x000fe20000000800 */
[----:B------:R-:W-:Y:S01]  /*17d0*/  LOP3.LUT R98, R0, 0x18, RZ, 0x3c, !PT ;  /* 0x0000001800627812 */ /* 0x000fe200078e3cff */
[----:B------:R-:W-:Y:S01]  /*17e0*/  UMOV UR7, 0x1 ;  /* 0x0000000100077882 */ /* 0x000fe20000000000 */
[----:B------:R-:W-:Y:S01]  /*17f0*/  SHF.R.S32.HI R93, RZ, 0x1f, R92 ;  /* 0x0000001fff5d7819 */ /* 0x000fe2000001145c */
[----:B------:R-:W-:-:S02]  /*1800*/  ULOP3.LUT UR49, UR40, 0x1, URZ, 0xfc, !UPT ;  /* 0x0000000128317892 */ /* 0x000fc4000f8efc3f */
[----:B------:R-:W-:Y:S02]  /*1810*/  USHF.L.U32 UR36, UR37, 0x1, URZ ;  /* 0x0000000125247899 */ /* 0x000fe4000800063f */
[----:B------:R-:W-:Y:S02]  /*1820*/  USHF.L.U64.HI UR41, UR52, 0x1, UR39 ;  /* 0x0000000134297899 */ /* 0x000fe40008010227 */
[----:B------:R-:W-:Y:S02]  /*1830*/  UIADD3 UR43, UR43, -0x1, URZ ;  /* 0xffffffff2b2b7890 */ /* 0x000fe4000fffe03f */
[----:B------:R-:W-:Y:S02]  /*1840*/  USHF.L.U32 UR44, UR7, UR44, URZ ;  /* 0x0000002c072c7299 */ /* 0x000fe4000800063f */
[----:B------:R-:W-:Y:S02]  /*1850*/  UIADD3 UR46, -UR46, UR37, URZ ;  /* 0x000000252e2e7290 */ /* 0x000fe4000fffe13f */
[----:B------:R-:W-:-:S02]  /*1860*/  ULOP3.LUT UR47, URZ, UR6, URZ, 0x33, !UPT ;  /* 0x000000063f2f7292 */ /* 0x000fc4000f8e333f */
[----:B------:R-:W-:-:S12]  /*1870*/  USEL UR48, URZ, 0x1, !UP0 ;  /* 0x000000013f307887 */ /* 0x000fd8000c000000 */
.L_x_165:
[----:B------:R-:W-:-:S04]  /*1880*/  SHF.L.U32 R0, R100, 0x1f, RZ ;  /* 0x0000001f64007819 */ /* 0x000fc800000006ff */
[----:B------:R-:W0:Y:S02]  /*1890*/  SYNCS.PHASECHK.TRANS64.TRYWAIT P0, [R97+URZ+-0x8], R0 ;  /* 0xfffff800610075a7 */ /* 0x000e24000800017f */
[----:B01234-:R-:W-:Y:S05]  /*18a0*/  @!P0 BRA `(.L_x_18) ;  /* 0x0000005c00148947 */ /* 0x01ffea0003800000 */
.L_x_187:
[----:B------:R-:W-:Y:S02]  /*18b0*/  ULDC UR4, c[0x0][0x28c] ;  /* 0x0000a30000047ab9 */ /* 0x000fe40000000800 */
[----:B------:R-:W-:-:S13]  /*18c0*/  ISETP.LT.AND P0, PT, RZ, UR4, PT ;  /* 0x00000004ff007c0c */ /* 0x000fda000bf01270 */
[----:B------:R-:W-:Y:S05]  /*18d0*/  @P0 BRA `(.L_x_19) ;  /* 0x0000000000400947 */ /* 0x000fea0003800000 */
[----:B0-----:R-:W-:Y:S01]  /*18e0*/  MOV R0, 0x0 ;  /* 0x0000000000007802 */ /* 0x001fe20000000f00 */
[----:B------:R-:W-:Y:S01]  /*18f0*/  ULDC.64 UR4, c[0x4][0x68] ;  /* 0x01001a0000047ab9 */ /* 0x000fe20000000a00 */
[----:B------:R-:W-:Y:S01]  /*1900*/  ULDC.64 UR6, c[0x4][0x8] ;  /* 0x0100020000067ab9 */ /* 0x000fe20000000a00 */
[----:B------:R-:W-:Y:S01]  /*1910*/  IMAD.U32 R4, RZ, RZ, UR4 ;  /* 0x00000004ff047e24 */ /* 0x000fe2000f8e00ff */
[----:B------:R0:W1:Y:S01]  /*1920*/  LDC.64 R14, c[0x4][R0] ;  /* 0x01000000000e7b82 */ /* 0x0000620000000a00 */
[----:B------:R-:W-:Y:S01]  /*1930*/  IMAD.U32 R5, RZ, RZ, UR5 ;  /* 0x00000005ff057e24 */ /* 0x000fe2000f8e00ff */
[----:B------:R-:W-:Y:S01]  /*1940*/  ULDC.64 UR4, c[0x4][0x70] ;  /* 0x01001c0000047ab9 */ /* 0x000fe20000000a00 */
[----:B------:R-:W-:Y:S02]  /*1950*/  IMAD.U32 R10, RZ, RZ, UR6 ;  /* 0x00000006ff0a7e24 */ /* 0x000fe4000f8e00ff */
[----:B------:R-:W-:Y:S02]  /*1960*/  IMAD.U32 R6, RZ, RZ, UR4 ;  /* 0x00000004ff067e24 */ /* 0x000fe4000f8e00ff */
[----:B------:R-:W-:-:S02]  /*1970*/  IMAD.U32 R7, RZ, RZ, UR5 ;  /* 0x00000005ff077e24 */ /* 0x000fc4000f8e00ff */
[----:B------:R-:W-:Y:S02]  /*1980*/  IMAD.U32 R11, RZ, RZ, UR7 ;  /* 0x00000007ff0b7e24 */ /* 0x000fe4000f8e00ff */
[----:B------:R-:W-:Y:S02]  /*1990*/  IMAD.MOV.U32 R8, RZ, RZ, 0x1e1 ;  /* 0x000001e1ff087424 */ /* 0x000fe400078e00ff */
[----:B------:R-:W-:Y:S02]  /*19a0*/  IMAD.MOV.U32 R12, RZ, RZ, 0x1 ;  /* 0x00000001ff0c7424 */ /* 0x000fe400078e00ff */
[----:B0-----:R-:W-:-:S07]  /*19b0*/  IMAD.MOV.U32 R13, RZ, RZ, RZ ;  /* 0x000000ffff0d7224 */ /* 0x001fce00078e00ff */
[----:B------:R-:W-:-:S07]  /*19c0*/  LEPC R20, `(.L_x_19) ;  /* 0x000000001014794e */ /* 0x000fce0000000000 */
[----:B-1---5:R-:W-:Y:S05]  /*19d0*/  CALL.ABS.NOINC R14 ;  /* 0x000000000e007343 */ /* 0x022fea0003c00000 */
.L_x_19:
[----:B0-----:R-:W-:-:S05]  /*19e0*/  IMAD.U32 R0, RZ, RZ, UR49 ;  /* 0x00000031ff007e24 */ /* 0x001fca000f8e00ff */
[----:B------:R-:W-:-:S13]  /*19f0*/  ISETP.NE.AND P0, PT, R0, 0x3, PT ;  /* 0x000000030000780c */ /* 0x000fda0003f05270 */
[----:B------:R-:W-:Y:S05]  /*1a00*/  @!P0 BRA `(.L_x_20) ;  /* 0x0000000000048947 */ /* 0x000fea0003800000 */
[----:B------:R-:W-:Y:S01]  /*1a10*/  BPT.TRAP 0x1 ;  /* 0x000000040000795c */ /* 0x000fe20000300000 */
.L_x_20:
[----:B------:R-:W-:Y:S02]  /*1a20*/  IMAD.U32 R3, RZ, RZ, UR45 ;  /* 0x0000002dff037e24 */ /* 0x000fe4000f8e00ff */
[----:B------:R-:W-:-:S03]  /*1a30*/  IMAD.U32 R0, RZ, RZ, UR48 ;  /* 0x00000030ff007e24 */ /* 0x000fc6000f8e00ff */
[----:B------:R-:W-:Y:S02]  /*1a40*/  LEA R3, R3, UR42, 0x3 ;  /* 0x0000002a03037c11 */ /* 0x000fe4000f8e18ff */
[----:B------:R-:W-:-:S04]  /*1a50*/  SHF.L.U32 R0, R0, 0x1f, RZ ;  /* 0x0000001f00007819 */ /* 0x000fc800000006ff */
[----:B------:R0:W1:Y:S01]  /*1a60*/  SYNCS.PHASECHK.TRANS64.TRYWAIT P1, [R3+URZ], R0 ;  /* 0x00000000030075a7 */ /* 0x000062000802017f */
[----:B------:R-:W-:Y:S05]  /*1a70*/  @!P0 BRA `(.L_x_21) ;  /* 0x0000000000048947 */ /* 0x000fea0003800000 */
[----:B------:R-:W-:Y:S01]  /*1a80*/  BPT.TRAP 0x1 ;  /* 0x000000040000795c */ /* 0x000fe20000300000 */
.L_x_21:
[----:B------:R-:W-:-:S05]  /*1a90*/  IMAD.U32 R4, RZ, RZ, UR46 ;  /* 0x0000002eff047e24 */ /* 0x000fca000f8e00ff */
[----:B------:R-:W-:Y:S01]  /*1aa0*/  ISETP.GE.AND P2, PT, R4, 0x1, PT ;  /* 0x000000010400780c */ /* 0x000fe20003f46270 */
[----:B-1----:R-:W-:-:S12]  /*1ab0*/  @P1 BRA `(.L_x_22) ;  /* 0x0000000000081947 */ /* 0x002fd80003800000 */
[----:B------:R-:W1:Y:S02]  /*1ac0*/  SYNCS.PHASECHK.TRANS64.TRYWAIT P1, [R3+URZ], R0 ;  /* 0x00000000030075a7 */ /* 0x000e64000802017f */
[----:B-1----:R-:W-:Y:S05]  /*1ad0*/  @!P1 BRA `(.L_x_23) ;  /* 0x00000058009c9947 */ /* 0x002fea0003800000 */
.L_x_22:
[----:B------:R-:W-:Y:S05]  /*1ae0*/  WARPSYNC.ALL ;  /* 0x0000000000007948 */ /* 0x000fea0003800000 */
[----:B------:R-:W-:Y:S01]  /*1af0*/  UIADD3 UR4, UR42, 0x180, URZ ;  /* 0x000001802a047890 */ /* 0x000fe2000fffe03f */
[----:B------:R-:W-:Y:S01]  /*1b00*/  WARPGROUP.ARRIVE ;  /* 0x00000000000079c5 */ /* 0x000fe20000000000 */
[----:B------:R-:W-:Y:S02]  /*1b10*/  UIADD3 UR5, UR42, 0x10180, URZ ;  /* 0x000101802a057890 */ /* 0x000fe4000fffe03f */
[----:B------:R-:W-:Y:S02]  /*1b20*/  USHF.R.U32.HI UR4, URZ, 0x4, UR4 ;  /* 0x000000043f047899 */ /* 0x000fe40008011604 */
[----:B------:R-:W-:-:S02]  /*1b30*/  USHF.R.U32.HI UR5, URZ, 0x4, UR5 ;  /* 0x000000043f057899 */ /* 0x000fc40008011605 */
[----:B------:R-:W-:Y:S02]  /*1b40*/  ULOP3.LUT UR4, UR4, 0x3fff, URZ, 0xc0, !UPT ;  /* 0x00003fff04047892 */ /* 0x000fe4000f8ec03f */
[----:B------:R-:W-:Y:S02]  /*1b50*/  ULOP3.LUT UR5, UR5, 0x3fff, URZ, 0xc0, !UPT ;  /* 0x00003fff05057892 */ /* 0x000fe4000f8ec03f */
[----:B------:R-:W-:Y:S02]  /*1b60*/  ULOP3.LUT UR8, UR4, 0x10000, URZ, 0xfc, !UPT ;  /* 0x0001000004087892 */ /* 0x000fe4000f8efc3f */
[----:B------:R-:W-:Y:S02]  /*1b70*/  ULOP3.LUT UR9, UR5, 0x10000, URZ, 0xfc, !UPT ;  /* 0x0001000005097892 */ /* 0x000fe4000f8efc3f */
[----:B------:R-:W-:Y:S02]  /*1b80*/  ULEA UR11, UR45, UR8, 0xa ;  /* 0x000000082d0b7291 */ /* 0x000fe4000f8e503f */
[----:B------:R-:W-:Y:S01]  /*1b90*/  ULEA UR10, UR45, UR9, 0xb ;  /* 0x000000092d0a7291 */ /* 0x000fe2000f8e583f */
[----:B------:R-:W-:Y:S01]  /*1ba0*/  UMOV UR5, 0x40000040 ;  /* 0x4000004000057882 */ /* 0x000fe20000000000 */
[----:B------:R-:W-:-:S03]  /*1bb0*/  UMOV UR7, 0x40000040 ;  /* 0x4000004000077882 */ /* 0x000fc60000000000 */
[----:B------:R-:W-:Y:S02]  /*1bc0*/  UMOV UR4, UR11 ;  /* 0x0000000b00047c82 */ /* 0x000fe40008000000 */
[----:B------:R-:W-:Y:S02]  /*1bd0*/  UMOV UR6, UR10 ;  /* 0x0000000a00067c82 */ /* 0x000fe40008000000 */
[----:B------:R-:W-:Y:S01]  /*1be0*/  HGMMA.64x128x8.F32.TF32 R24, gdesc[UR4], RZ, !UPT, gsb0 ;  /* 0x05e00000041879f0 */ /* 0x000fe2000c0028ff */
[----:B------:R-:W-:Y:S02]  /*1bf0*/  UIADD3 UR4, UR11, 0x2, URZ ;  /* 0x000000020b047890 */ /* 0x000fe4000fffe03f */
[----:B------:R-:W-:Y:S01]  /*1c00*/  UIADD3 UR6, UR10, 0x2, URZ ;  /* 0x000000020a067890 */ /* 0x000fe2000fffe03f */
[----:B------:R-:W-:Y:S01]  /*1c10*/  UMOV UR5, 0x40000040 ;  /* 0x4000004000057882 */ /* 0x000fe20000000000 */
[----:B------:R-:W-:Y:S01]  /*1c20*/  UMOV UR7, 0x40000040 ;  /* 0x4000004000077882 */ /* 0x000fe20000000000 */
[----:B------:R-:W-:-:S02]  /*1c30*/  WARPGROUP.DEPBAR.LE gsb0, 0x0 ;  /* 0x00008000000079c5 */ /* 0x000fc40000010000 */
[----:B------:R-:W-:-:S06]  /*1c40*/  WARPGROUP.ARRIVE ;  /* 0x00000000000079c5 */ /* 0x000fcc0000000000 */
[----:B------:R-:W-:Y:S01]  /*1c50*/  HGMMA.64x128x8.F32.TF32 R24, gdesc[UR4], R24, gsb0 ;  /* 0x05e00000041879f0 */ /* 0x000fe20008002818 */
[----:B------:R-:W-:Y:S02]  /*1c60*/  UIADD3 UR4, UR11, 0x4, URZ ;  /* 0x000000040b047890 */ /* 0x000fe4000fffe03f */
[----:B------:R-:W-:Y:S01]  /*1c70*/  UIADD3 UR6, UR10, 0x4, URZ ;  /* 0x000000040a067890 */ /* 0x000fe2000fffe03f */
[----:B------:R-:W-:Y:S01]  /*1c80*/  UMOV UR5, 0x40000040 ;  /* 0x4000004000057882 */ /* 0x000fe20000000000 */
[----:B------:R-:W-:Y:S01]  /*1c90*/  UMOV UR7, 0x40000040 ;  /* 0x4000004000077882 */ /* 0x000fe20000000000 */
[----:B------:R-:W-:Y:S02]  /*1ca0*/  WARPGROUP.DEPBAR.LE gsb0, 0x0 ;  /* 0x00008000000079c5 */ /* 0x000fe40000010000 */
        /* <DEDUP_REMOVED lines=36> */
[----:B------:R-:W-:Y:S03]  /*1ef0*/  HGMMA.64x128x8.F32.TF32 R24, gdesc[UR4], R24, gsb0 ;  /* 0x05e00000041879f0 */ /* 0x000fe60008002818 */
[----:B------:R-:W-:Y:S02]  /*1f00*/  WARPGROUP.DEPBAR.LE gsb0, 0x0 ;  /* 0x00008000000079c5 */ /* 0x000fe40000010000 */
[----:B------:R-:W-:Y:S05]  /*1f10*/  @!P2 BRA `(.L_x_24) ;  /* 0x000000040088a947 */ /* 0x000fea0003800000 */
[----:B------:R-:W-:Y:S01]  /*1f20*/  UIADD3 UR10, UR45, 0x1, URZ ;  /* 0x000000012d0a7890 */ /* 0x000fe2000fffe03f */
[----:B01----:R-:W-:Y:S02]  /*1f30*/  IMAD.U32 R0, RZ, RZ, UR46 ;  /* 0x0000002eff007e24 */ /* 0x003fe4000f8e00ff */
[----:B------:R-:W-:Y:S01]  /*1f40*/  IMAD.U32 R3, RZ, RZ, UR45 ;  /* 0x0000002dff037e24 */ /* 0x000fe2000f8e00ff */
[----:B------:R-:W-:-:S04]  /*1f50*/  UISETP.NE.AND UP0, UPT, UR10, 0x4, UPT ;  /* 0x000000040a00788c */ /* 0x000fc8000bf05270 */
[----:B------:R-:W-:Y:S02]  /*1f60*/  USEL UR4, URZ, 0x1, UP0 ;  /* 0x000000013f047887 */ /* 0x000fe40008000000 */
[----:B------:R-:W-:Y:S02]  /*1f70*/  USEL UR10, UR10, URZ, UP0 ;  /* 0x0000003f0a0a7287 */ /* 0x000fe40008000000 */
[----:B------:R-:W-:-:S06]  /*1f80*/  ULOP3.LUT UR4, UR48, UR4, URZ, 0x3c, !UPT ;  /* 0x0000000430047292 */ /* 0x000fcc000f8e3c3f */
[----:B------:R-:W-:-:S07]  /*1f90*/  IMAD.U32 R6, RZ, RZ, UR4 ;  /* 0x00000004ff067e24 */ /* 0x000fce000f8e00ff */
.L_x_31:
[----:B------:R-:W-:Y:S05]  /*1fa0*/  @!P0 BRA `(.L_x_25) ;  /* 0x0000000000048947 */ /* 0x000fea0003800000 */
[----:B------:R-:W-:Y:S01]  /*1fb0*/  BPT.TRAP 0x1 ;  /* 0x000000040000795c */ /* 0x000fe20000300000 */
.L_x_25:
[----:B------:R-:W-:Y:S01]  /*1fc0*/  ULEA UR4, UR10, UR42, 0x3 ;  /* 0x0000002a0a047291 */ /* 0x000fe2000f8e183f */
[----:B------:R-:W-:-:S08]  /*1fd0*/  SHF.L.U32 R4, R6, 0x1f, RZ ;  /* 0x0000001f06047819 */ /* 0x000fd000000006ff */
[----:B------:R0:W1:Y:S01]  /*1fe0*/  SYNCS.PHASECHK.TRANS64.TRYWAIT P1, [UR4], R4 ;  /* 0x00000004ff0075a7 */ /* 0x0000620008020144 */
[----:B------:R-:W-:Y:S05]  /*1ff0*/  @!P0 BRA `(.L_x_26) ;  /* 0x0000000000048947 */ /* 0x000fea0003800000 */
[----:B------:R-:W-:Y:S01]  /*2000*/  BPT.TRAP 0x1 ;  /* 0x000000040000795c */ /* 0x000fe20000300000 */
.L_x_26:
[----:B-1----:R-:W-:Y:S05]  /*2010*/  @P1 BRA `(.L_x_27) ;  /* 0x0000000000081947 */ /* 0x002fea0003800000 */
[----:B------:R-:W1:Y:S02]  /*2020*/  SYNCS.PHASECHK.TRANS64.TRYWAIT P1, [UR4], R4 ;  /* 0x00000004ff0075a7 */ /* 0x000e640008020144 */
[----:B-1----:R-:W-:Y:S05]  /*2030*/  @!P1 BRA `(.L_x_28) ;  /* 0x0000005400589947 */ /* 0x002fea0003800000 */
.L_x_27:
[----:B------:R-:W-:Y:S01]  /*2040*/  ULEA UR12, UR10, UR8, 0xa ;  /* 0x000000080a0c7291 */ /* 0x000fe2000f8e503f */
[----:B------:R-:W-:Y:S01]  /*2050*/  WARPGROUP.ARRIVE ;  /* 0x00000000000079c5 */ /* 0x000fe20000000000 */
[----:B------:R-:W-:Y:S01]  /*2060*/  ULEA UR11, UR10, UR9, 0xb ;  /* 0x000000090a0b7291 */ /* 0x000fe2000f8e583f */
[----:B------:R-:W-:Y:S01]  /*2070*/  UMOV UR5, 0x40000040 ;  /* 0x4000004000057882 */ /* 0x000fe20000000000 */
[----:B------:R-:W-:-:S03]  /*2080*/  UMOV UR7, 0x40000040 ;  /* 0x4000004000077882 */ /* 0x000fc60000000000 */
[----:B------:R-:W-:Y:S02]  /*2090*/  UMOV UR4, UR12 ;  /* 0x0000000c00047c82 */ /* 0x000fe40008000000 */
[----:B------:R-:W-:Y:S02]  /*20a0*/  UMOV UR6, UR11 ;  /* 0x0000000b00067c82 */ /* 0x000fe40008000000 */
[----:B------:R-:W-:Y:S01]  /*20b0*/  HGMMA.64x128x8.F32.TF32 R24, gdesc[UR4], R24, gsb0 ;  /* 0x05e00000041879f0 */ /* 0x000fe20008002818 */
        /* <DEDUP_REMOVED lines=51> */
[----:B------:R-:W-:Y:S01]  /*23f0*/  BPT.TRAP 0x1 ;  /* 0x000000040000795c */ /* 0x000fe20000300000 */
.L_x_29:
[----:B------:R-:W-:Y:S01]  /*2400*/  ISETP.NE.AND P1, PT, R23, RZ, PT ;  /* 0x000000ff1700720c */ /* 0x000fe20003f25270 */
[----:B------:R-:W-:-:S12]  /*2410*/  UISETP.GT.U32.AND UP0, UPT, UR40, 0x1, UPT ;  /* 0x000000012800788c */ /* 0x000fd8000bf04070 */
[----:B01----:R-:W-:-:S05]  /*2420*/  @P1 LEA R4, R3, UR42, 0x3 ;  /* 0x0000002a03041c11 */ /* 0x003fca000f8e18ff */
[----:B------:R-:W-:-:S05]  /*2430*/  @P1 VIADD R5, R4, 0x20 ;  /* 0x0000002004051836 */ /* 0x000fca0000000000 */
[----:B------:R-:W-:-:S04]  /*2440*/  @P1 PRMT R5, R22, 0x654, R5 ;  /* 0x0000065416051816 */ /* 0x000fc80000000005 */
[----:B------:R0:W-:Y:S01]  /*2450*/  @P1 SYNCS.ARRIVE.TRANS64.RED.A1T0 RZ, [R5+URZ], RZ ;  /* 0x000000ff05ff19a7 */ /* 0x0001e2000810043f */
[----:B------:R-:W-:-:S13]  /*2460*/  PLOP3.LUT P1, PT, PT, PT, UP0, 0x80, 0x0 ;  /* 0x000000000000781c */ /* 0x000fda0003f2f008 */
[----:B0-----:R-:W-:Y:S05]  /*2470*/  @P1 BRA `(.L_x_30) ;  /* 0x0000000000041947 */ /* 0x001fea0003800000 */
[----:B------:R-:W-:Y:S01]  /*2480*/  BPT.TRAP 0x1 ;  /* 0x000000040000795c */ /* 0x000fe20000300000 */
.L_x_30:
[----:B------:R-:W-:Y:S01]  /*2490*/  UIADD3 UR10, UR10, 0x1, URZ ;  /* 0x000000010a0a7890 */ /* 0x000fe2000fffe03f */
[C---:B------:R-:W-:Y:S01]  /*24a0*/  ISETP.GT.AND P2, PT, R0.reuse, 0x1, PT ;  /* 0x000000010000780c */ /* 0x040fe20003f44270 */
[----:B------:R-:W-:Y:S02]  /*24b0*/  VIADD R3, R3, 0x1 ;  /* 0x0000000103037836 */ /* 0x000fe40000000000 */
[----:B------:R-:W-:Y:S01]  /*24c0*/  UISETP.NE.AND UP0, UPT, UR10, 0x4, UPT ;  /* 0x000000040a00788c */ /* 0x000fe2000bf05270 */
[----:B------:R-:W-:Y:S02]  /*24d0*/  VIADD R0, R0, 0xffffffff ;  /* 0xffffffff00007836 */ /* 0x000fe40000000000 */
[C---:B------:R-:W-:Y:S01]  /*24e0*/  ISETP.NE.AND P1, PT, R3.reuse, 0x4, PT ;  /* 0x000000040300780c */ /* 0x040fe20003f25270 */
[----:B------:R-:W-:Y:S02]  /*24f0*/  USEL UR4, URZ, 0x1, UP0 ;  /* 0x000000013f047887 */ /* 0x000fe40008000000 */
[----:B------:R-:W-:Y:S01]  /*2500*/  USEL UR10, UR10, URZ, UP0 ;  /* 0x0000003f0a0a7287 */ /* 0x000fe20008000000 */
[----:B------:R-:W-:-:S03]  /*2510*/  SEL R3, R3, RZ, P1 ;  /* 0x000000ff03037207 */ /* 0x000fc60000800000 */
[----:B------:R-:W-:Y:S01]  /*2520*/  LOP3.LUT R6, R6, UR4, RZ, 0x3c, !PT ;  /* 0x0000000406067c12 */ /* 0x000fe2000f8e3cff */
[----:B------:R-:W-:Y:S07]  /*2530*/  @P2 BRA `(.L_x_31) ;  /* 0xfffffff800982947 */ /* 0x000fee000383ffff */
.L_x_24:
[----:B01----:R-:W0:Y:S01]  /*2540*/  LDC R0, c[0x0][0x28c] ;  /* 0x0000a300ff007b82 */ /* 0x003e220000000800 */
[----:B------:R1:W-:Y:S01]  /*2550*/  SYNCS.ARRIVE.TRANS64.A1T0 RZ, [R101+UR50], RZ ;  /* 0x000000ff65ff79a7 */ /* 0x0003e20008100032 */
[----:B0-----:R-:W-:-:S13]  /*2560*/  ISETP.GE.AND P1, PT, R0, 0x1, PT ;  /* 0x000000010000780c */ /* 0x001fda0003f26270 */
[----:B-1----:R-:W-:Y:S05]  /*2570*/  @!P1 BRA `(.L_x_32) ;  /* 0x0000000000409947 */ /* 0x002fea0003800000 */
[----:B------:R-:W-:Y:S05]  /*2580*/  @!P0 BRA `(.L_x_33) ;  /* 0x0000000000048947 */ /* 0x000fea0003800000 */
[----:B------:R-:W-:Y:S01]  /*2590*/  BPT.TRAP 0x1 ;  /* 0x000000040000795c */ /* 0x000fe20000300000 */
.L_x_33:
[----:B------:R-:W-:Y:S01]  /*25a0*/  ISETP.NE.AND P0, PT, R23, RZ, PT ;  /* 0x000000ff1700720c */ /* 0x000fe20003f05270 */
[----:B------:R-:W-:-:S12]  /*25b0*/  IMAD.U32 R3, RZ, RZ, UR42 ;  /* 0x0000002aff037e24 */ /* 0x000fd8000f8e00ff */
[----:B------:R-:W-:-:S05]  /*25c0*/  VOTEU.ANY UP0, P0 ;  /* 0x00000000003f7886 */ /* 0x000fca0000000100 */
[----:B------:R-:W-:Y:S02]  /*25d0*/  @UP0 UIADD3 UR4, UR46, UR45, URZ ;  /* 0x0000002d2e040290 */ /* 0x000fe4000fffe03f */
[----:B------:R-:W-:-:S04]  /*25e0*/  UISETP.GT.U32.AND UP0, UPT, UR40, 0x1, UPT ;  /* 0x000000012800788c */ /* 0x000fc8000bf04070 */
[----:B------:R-:W-:-:S04]  /*25f0*/  IMAD.U32 R0, RZ, RZ, UR4 ;  /* 0x00000004ff007e24 */ /* 0x000fc8000f8e00ff */
[----:B------:R-:W-:-:S05]  /*2600*/  @P0 IMAD.SHL.U32 R0, R0, 0x8, RZ ;  /* 0x0000000800000824 */ /* 0x000fca00078e00ff */
[----:B------:R-:W-:-:S04]  /*2610*/  @P0 LOP3.LUT R0, R0, 0x18, RZ, 0xc0, !PT ;  /* 0x0000001800000812 */ /* 0x000fc800078ec0ff */
[----:B------:R-:W-:-:S04]  /*2620*/  @P0 IADD3 R3, R3, 0x20, R0 ;  /* 0x0000002003030810 */ /* 0x000fc80007ffe000 */
[----:B------:R-:W-:-:S04]  /*2630*/  @P0 PRMT R3, R22, 0x654, R3 ;  /* 0x0000065416030816 */ /* 0x000fc80000000003 */
[----:B------:R0:W-:Y:S01]  /*2640*/  @P0 SYNCS.ARRIVE.TRANS64.RED.A1T0 RZ, [R3+URZ], RZ ;  /* 0x000000ff03ff09a7 */ /* 0x0001e2000810043f */
[----:B------:R-:W-:-:S13]  /*2650*/  PLOP3.LUT P0, PT, PT, PT, UP0, 0x80, 0x0 ;  /* 0x000000000000781c */ /* 0x000fda0003f0f008 */
[----:B0-----:R-:W-:Y:S05]  /*2660*/  @P0 BRA `(.L_x_32) ;  /* 0x0000000000040947 */ /* 0x001fea0003800000 */
[----:B------:R-:W-:Y:S01]  /*2670*/  BPT.TRAP 0x1 ;  /* 0x000000040000795c */ /* 0x000fe20000300000 */
.L_x_32:
[----:B------:R-:W-:Y:S02]  /*2680*/  SHF.L.U32 R0, R100, 0x1f, RZ ;  /* 0x0000001f64007819 */ /* 0x000fe400000006ff */
[----:B------:R-:W-:Y:S02]  /*2690*/  SHF.R.S32.HI R9, RZ, 0x1f, R19 ;  /* 0x0000001fff097819 */ /* 0x000fe40000011413 */
[----:B------:R-:W0:Y:S02]  /*26a0*/  SYNCS.PHASECHK.TRANS64.TRYWAIT P0, [R97+URZ+0x8], R0 ;  /* 0x00000800610075a7 */ /* 0x000e24000800017f */
[----:B0-----:R-:W-:Y:S05]  /*26b0*/  @!P0 BRA `(.L_x_34) ;  /* 0x0000004c00d08947 */ /* 0x001fea0003800000 */
.L_x_188:
[----:B------:R-:W-:Y:S01]  /*26c0*/  ULDC.64 UR4, c[0x0][0x5d0] ;  /* 0x0001740000047ab9 */ /* 0x000fe20000000a00 */
[----:B------:R-:W-:Y:S01]  /*26d0*/  ULDC UR6, c[0x0][0x284] ;  /* 0x0000a10000067ab9 */ /* 0x000fe20000000800 */
[----:B0-----:R-:W-:Y:S02]  /*26e0*/  IMAD R0, R9, UR4, RZ ;  /* 0x0000000409007c24 */ /* 0x001fe4000f8e02ff */
[----:B------:R-:W-:Y:S02]  /*26f0*/  IMAD.SHL.U32 R10, R2, 0x80, RZ ;  /* 0x00000080020a7824 */ /* 0x000fe400078e00ff */
[C---:B------:R-:W-:Y:S02]  /*2700*/  IMAD R5, R19.reuse, UR5, R0 ;  /* 0x0000000513057c24 */ /* 0x040fe4000f8e0200 */
[----:B------:R-:W-:Y:S01]  /*2710*/  IMAD.SHL.U32 R0, R18, 0x40, RZ ;  /* 0x0000004012007824 */ /* 0x000fe200078e00ff */
[----:B------:R-:W-:Y:S01]  /*2720*/  SHF.R.S32.HI R11, RZ, 0x1f, R10 ;  /* 0x0000001fff0b7819 */ /* 0x000fe2000001140a */
[----:B------:R-:W-:Y:S01]  /*2730*/  IMAD.WIDE.U32 R2, R19, UR4, R92 ;  /* 0x0000000413027c25 */ /* 0x000fe2000f8e005c */
[----:B------:R-:W-:-:S02]  /*2740*/  ULDC.64 UR4, c[0x0][0x5c8] ;  /* 0x0001720000047ab9 */ /* 0x000fc40000000a00 */
[----:B------:R-:W-:Y:S01]  /*2750*/  ISETP.GE.AND P0, PT, R0, UR6, PT ;  /* 0x0000000600007c0c */ /* 0x000fe2000bf06270 */
[----:B------:R-:W-:Y:S01]  /*2760*/  ULDC UR6, c[0x0][0x288] ;  /* 0x0000a20000067ab9 */ /* 0x000fe20000000800 */
[----:B------:R-:W-:Y:S01]  /*2770*/  IADD3 R2, P1, R10, R2, RZ ;  /* 0x000000020a027210 */ /* 0x000fe20007f3e0ff */
[----:B------:R-:W-:Y:S01]  /*2780*/  IMAD.WIDE R20, R18, 0x40, R90 ;  /* 0x0000004012147825 */ /* 0x000fe200078e025a */
[----:B------:R-:W-:Y:S02]  /*2790*/  ISETP.GE.OR P0, PT, R10, UR6, P0 ;  /* 0x000000060a007c0c */ /* 0x000fe40008706670 */
[----:B------:R-:W-:Y:S01]  /*27a0*/  IADD3.X R3, R11, R3, R5, P1, !PT ;  /* 0x000000030b037210 */ /* 0x000fe20000ffe405 */
[----:B------:R-:W-:-:S04]  /*27b0*/  IMAD R7, R21, UR4, RZ ;  /* 0x0000000415077c24 */ /* 0x000fc8000f8e02ff */
[C---:B------:R-:W-:Y:S02]  /*27c0*/  IMAD R7, R20.reuse, UR5, R7 ;  /* 0x0000000514077c24 */ /* 0x040fe4000f8e0207 */
[----:B------:R-:W-:-:S04]  /*27d0*/  IMAD.WIDE.U32 R102, R20, UR4, R2 ;  /* 0x0000000414667c25 */ /* 0x000fc8000f8e0002 */
[----:B------:R-:W-:Y:S05]  /*27e0*/  @P0 BRA `(.L_x_35) ;  /* 0x0000003000d00947 */ /* 0x000fea0003800000 */
[----:B-----5:R-:W-:Y:S01]  /*27f0*/  FSETP.NEU.AND P1, PT, R89, RZ, PT ;  /* 0x000000ff5900720b */ /* 0x020fe20003f2d000 */
[----:B------:R-:W-:Y:S01]  /*2800*/  IMAD.IADD R18, R96, 0x1, -R10 ;  /* 0x0000000160127824 */ /* 0x000fe200078e0a0a */
[----:B------:R-:W-:Y:S01]  /*2810*/  BSSY B0, `(.L_x_35) ;  /* 0x0000331000007945 */ /* 0x000fe20003800000 */
[----:B------:R-:W-:Y:S02]  /*2820*/  IMAD.IADD R0, R99, 0x1, -R0 ;  /* 0x0000000163007824 */ /* 0x000fe400078e0a00 */
[----:B------:R-:W-:Y:S01]  /*2830*/  IMAD.IADD R7, R103, 0x1, R7 ;  /* 0x0000000167077824 */ /* 0x000fe200078e0207 */
[----:B------:R-:W-:-:S04]  /*2840*/  ISETP.GT.AND P0, PT, R18, RZ, PT ;  /* 0x000000ff1200720c */ /* 0x000fc80003f04270 */
[----:B------:R-:W-:-:S03]  /*2850*/  ISETP.GT.AND P2, PT, R0, RZ, P0 ;  /* 0x000000ff0000720c */ /* 0x000fc60000744270 */
[----:B------:R-:W-:Y:S10]  /*2860*/  @!P1 BRA `(.L_x_36) ;  /* 0x0000002400149947 */ /* 0x000ff40003800000 */
[----:B------:R-:W0:Y:S01]  /*2870*/  LDC.64 R106, c[0x0][0x5b8] ;  /* 0x00016e00ff6a7b82 */ /* 0x000e220000000a00 */
[----:B------:R-:W-:-:S07]  /*2880*/  ULDC.64 UR4, c[0x0][0x5c0] ;  /* 0x0001700000047ab9 */ /* 0x000fce0000000a00 */
[----:B------:R-:W1:Y:S08]  /*2890*/  LDC.64 R108, c[0x0][0x5b0] ;  /* 0x00016c00ff6c7b82 */ /* 0x000e700000000a00 */
[----:B------:R-:W2:Y:S01]  /*28a0*/  LDC.64 R110, c[0x0][0x5a8] ;  /* 0x00016a00ff6e7b82 */ /* 0x000ea20000000a00 */
[-C--:B0-----:R-:W-:Y:S02]  /*28b0*/  IMAD R4, R9, R106.reuse, RZ ;  /* 0x0000006a09047224 */ /* 0x081fe400078e02ff */
[----:B------:R-:W-:-:S04]  /*28c0*/  IMAD.WIDE.U32 R2, R19, R106, R92 ;  /* 0x0000006a13027225 */ /* 0x000fc800078e005c */
[----:B------:R-:W-:Y:S01]  /*28d0*/  IMAD R103, R19, R107, R4 ;  /* 0x0000006b13677224 */ /* 0x000fe200078e0204 */
[----:B------:R-:W-:Y:S01]  /*28e0*/  IADD3 R4, P1, R10, R2, RZ ;  /* 0x000000020a047210 */ /* 0x000fe20007f3e0ff */
[----:B-1----:R-:W-:-:S03]  /*28f0*/  IMAD R2, R21, R108, RZ ;  /* 0x0000006c15027224 */ /* 0x002fc600078e02ff */
[----:B------:R-:W-:Y:S01]  /*2900*/  IADD3.X R5, R11, R3, R103, P1, !PT ;  /* 0x000000030b057210 */ /* 0x000fe20000ffe467 */
[C---:B------:R-:W-:Y:S02]  /*2910*/  IMAD R21, R20.reuse, R109, R2 ;  /* 0x0000006d14157224 */ /* 0x040fe400078e0202 */
[----:B------:R-:W-:-:S04]  /*2920*/  IMAD.WIDE.U32 R2, R20, R108, R4 ;  /* 0x0000006c14027225 */ /* 0x000fc800078e0004 */
[----:B------:R-:W-:Y:S01]  /*2930*/  IMAD.IADD R3, R3, 0x1, R21 ;  /* 0x0000000103037824 */ /* 0x000fe200078e0215 */
[----:B--2---:R-:W-:-:S04]  /*2940*/  LEA R8, P1, R2, R110, 0x2 ;  /* 0x0000006e02087211 */ /* 0x004fc800078210ff */
[----:B------:R-:W-:-:S05]  /*2950*/  LEA.HI.X R9, R2, R111, R3, 0x2, P1 ;  /* 0x0000006f02097211 */ /* 0x000fca00008f1403 */
[----:B------:R0:W2:Y:S01]  /*2960*/  @P2 LDG.E.LTC128B R104, desc[UR54][R8.64] ;  /* 0x0000003608682981 */ /* 0x0000a2000c1e1920 */
[----:B------:R-:W-:Y:S01]  /*2970*/  IMAD.WIDE.U32 R2, R20, R108, R10 ;  /* 0x0000006c14027225 */ /* 0x000fe200078e000a */
[----:B------:R-:W-:Y:S01]  /*2980*/  SHF.L.U64.HI R15, R108, 0x3, R109 ;  /* 0x000000036c0f7819 */ /* 0x000fe2000001026d */
[----:B------:R-:W-:Y:S01]  /*2990*/  BSSY B1, `(.L_x_37) ;  /* 0x0000017000017945 */ /* 0x000fe20003800000 */
[----:B------:R-:W-:Y:S01]  /*29a0*/  ISETP.GT.AND P0, PT, R0, 0x8, P0 ;  /* 0x000000080000780c */ /* 0x000fe20000704270 */
[----:B------:R-:W-:Y:S01]  /*29b0*/  IMAD.SHL.U32 R14, R108, 0x8, RZ ;  /* 0x000000086c0e7824 */ /* 0x000fe200078e00ff */
[----:B------:R-:W-:-:S03]  /*29c0*/  IADD3 R12, P1, R92, R2, RZ ;  /* 0x000000025c0c7210 */ /* 0x000fc60007f3e0ff */
[----:B------:R-:W-:Y:S01]  /*29d0*/  IMAD.WIDE.U32 R14, R20, R108, R14 ;  /* 0x0000006c140e7225 */ /* 0x000fe200078e000e */
[----:B------:R-:W-:Y:S02]  /*29e0*/  IADD3.X R13, R93, R21, R3, P1, !PT ;  /* 0x000000155d0d7210 */ /* 0x000fe40000ffe403 */
[C---:B------:R-:W-:Y:S01]  /*29f0*/  LEA R6, P1, R102.reuse, UR4, 0x2 ;  /* 0x0000000466067c11 */ /* 0x040fe2000f8210ff */
[----:B------:R-:W-:Y:S02]  /*2a00*/  IMAD.IADD R21, R21, 0x1, R15 ;  /* 0x0000000115157824 */ /* 0x000fe400078e020f */
[----:B------:R-:W-:Y:S01]  /*2a10*/  IMAD.WIDE.U32 R12, R19, R106, R12 ;  /* 0x0000006a130c7225 */ /* 0x000fe200078e000c */
[----:B------:R-:W-:Y:S02]  /*2a20*/  LEA.HI.X R7, R102, UR5, R7, 0x2, P1 ;  /* 0x0000000566077c11 */ /* 0x000fe400088f1407 */
[----:B------:R-:W-:Y:S01]  /*2a30*/  ISETP.GT.AND P1, PT, R18, 0x1, PT ;  /* 0x000000011200780c */ /* 0x000fe20003f24270 */
[----:B------:R-:W-:Y:S01]  /*2a40*/  IMAD.IADD R3, R103, 0x1, R13 ;  /* 0x0000000167037824 */ /* 0x000fe200078e020d */
[----:B------:R-:W-:-:S02]  /*2a50*/  LEA R2, P3, R12, R110, 0x2 ;  /* 0x0000006e0c027211 */ /* 0x000fc400078610ff */
[----:B------:R-:W-:Y:S02]  /*2a60*/  ISETP.GT.AND P5, PT, R0, RZ, P1 ;  /* 0x000000ff0000720c */ /* 0x000fe40000fa4270 */
[----:B------:R-:W-:Y:S02]  /*2a70*/  LEA.HI.X R3, R12, R111, R3, 0x2, P3 ;  /* 0x0000006f0c037211 */ /* 0x000fe400018f1403 */
[----:B0-----:R-:W-:-:S04]  /*2a80*/  IADD3 R8, P3, R4, R14, RZ ;  /* 0x0000000e04087210 */ /* 0x001fc80007f7e0ff */
[----:B------:R-:W-:Y:S01]  /*2a90*/  LEA R12, P4, R8, R110, 0x2 ;  /* 0x0000006e080c7211 */ /* 0x000fe200078810ff */
[----:B------:R-:W-:Y:S02]  /*2aa0*/  IMAD.X R5, R21, 0x1, R5, P3 ;  /* 0x0000000115057824 */ /* 0x000fe400018e0605 */
[----:B--2---:R-:W-:-:S04]  /*2ab0*/  FMUL R9, R104, R89 ;  /* 0x0000005968097220 */ /* 0x004fc80000400000 */
[----:B------:R-:W-:-:S05]  /*2ac0*/  FFMA R9, R24, R88, R9 ;  /* 0x0000005818097223 */ /* 0x000fca0000000009 */
[----:B------:R0:W-:Y:S01]  /*2ad0*/  @P2 STG.E desc[UR54][R6.64], R9 ;  /* 0x0000000906002986 */ /* 0x0001e2000c101936 */
[----:B------:R-:W-:Y:S05]  /*2ae0*/  @!P5 BRA `(.L_x_38) ;  /* 0x000000000004d947 */ /* 0x000fea0003800000 */
[----:B------:R1:W5:Y:S02]  /*2af0*/  LDG.E.LTC128B R104, desc[UR54][R2.64+0x4] ;  /* 0x0000043602687981 */ /* 0x000364000c1e1920 */
.L_x_38:
[----:B------:R-:W-:Y:S05]  /*2b00*/  BSYNC B1 ;  /* 0x0000000000017941 */ /* 0x000fea0003800000 */
.L_x_37:
[----:B-----5:R-:W-:Y:S01]  /*2b10*/  FMUL R4, R104, R89 ;  /* 0x0000005968047220 */ /* 0x020fe20000400000 */
[----:B------:R-:W-:-:S03]  /*2b20*/  LEA.HI.X R13, R8, R111, R5, 0x2, P4 ;  /* 0x0000006f080d7211 */ /* 0x000fc600020f1405 */
[----:B------:R-:W-:-:S05]  /*2b30*/  FFMA R25, R25, R88, R4 ;  /* 0x0000005819197223 */ /* 0x000fca0000000004 */
[----:B------:R2:W-:Y:S04]  /*2b40*/  @P5 STG.E desc[UR54][R6.64+0x4], R25 ;  /* 0x0000041906005986 */ /* 0x0005e8000c101936 */
[----:B------:R-:W3:Y:S01]  /*2b50*/  @P0 LDG.E.LTC128B R104, desc[UR54][R12.64] ;  /* 0x000000360c680981 */ /* 0x000ee2000c1e1920 */
[----:B------:R-:W-:Y:S01]  /*2b60*/  IADD3 R10, P2, P3, R92, R14, R10 ;  /* 0x0000000e5c0a7210 */ /* 0x000fe20007b5e00a */
[----:B------:R-:W-:Y:S01]  /*2b70*/  BSSY B1, `(.L_x_39) ;  /* 0x0000010000017945 */ /* 0x000fe20003800000 */
[----:B0-----:R-:W-:Y:S02]  /*2b80*/  SHF.L.U64.HI R9, R95, 0x2, R94 ;  /* 0x000000025f097819 */ /* 0x001fe4000001025e */
[----:B------:R-:W-:Y:S02]  /*2b90*/  IADD3.X R11, R93, R21, R11, P2, P3 ;  /* 0x000000155d0b7210 */ /* 0x000fe400017e640b */
[----:B------:R-:W-:-:S02]  /*2ba0*/  LEA R8, P3, R95, R6, 0x2 ;  /* 0x000000065f087211 */ /* 0x000fc400078610ff */
[----:B------:R-:W-:Y:S01]  /*2bb0*/  ISETP.GT.AND P1, PT, R0, 0x8, P1 ;  /* 0x000000080000780c */ /* 0x000fe20000f24270 */
[----:B------:R-:W-:Y:S01]  /*2bc0*/  IMAD.WIDE.U32 R10, R19, R106, R10 ;  /* 0x0000006a130a7225 */ /* 0x000fe200078e000a */
[----:B------:R-:W-:-:S03]  /*2bd0*/  ISETP.GT.AND P2, PT, R18, 0x8, PT ;  /* 0x000000081200780c */ /* 0x000fc60003f44270 */
[----:B------:R-:W-:Y:S01]  /*2be0*/  IMAD.X R9, R9, 0x1, R7, P3 ;  /* 0x0000000109097824 */ /* 0x000fe200018e0607 */
[----:B------:R-:W-:Y:S01]  /*2bf0*/  LEA R4, P4, R10, R110, 0x2 ;  /* 0x0000006e0a047211 */ /* 0x000fe200078810ff */
[----:B------:R-:W-:Y:S02]  /*2c00*/  IMAD.IADD R11, R103, 0x1, R11 ;  /* 0x00000001670b7824 */ /* 0x000fe400078e020b */
[----:B---3--:R-:W-:-:S04]  /*2c10*/  FMUL R5, R104, R89 ;  /* 0x0000005968057220 */ /* 0x008fc80000400000 */
[----:B------:R-:W-:Y:S01]  /*2c20*/  FFMA R13, R26, R88, R5 ;  /* 0x000000581a0d7223 */ /* 0x000fe20000000005 */
[----:B------:R-:W-:-:S04]  /*2c30*/  LEA.HI.X R5, R10, R111, R11, 0x2, P4 ;  /* 0x0000006f0a057211 */ /* 0x000fc800020f140b */
[----:B------:R2:W-:Y:S01]  /*2c40*/  @P0 STG.E desc[UR54][R8.64], R13 ;  /* 0x0000000d08000986 */ /* 0x0005e2000c101936 */
[----:B------:R-:W-:Y:S05]  /*2c50*/  @!P1 BRA `(.L_x_40) ;  /* 0x0000000000049947 */ /* 0x000fea0003800000 */
[----:B------:R0:W5:Y:S02]  /*2c60*/  LDG.E.LTC128B R104, desc[UR54][R4.64+0x4] ;  /* 0x0000043604687981 */ /* 0x000164000c1e1920 */
.L_x_40:
[----:B------:R-:W-:Y:S05]  /*2c70*/  BSYNC B1 ;  /* 0x0000000000017941 */ /* 0x000fea0003800000 */
.L_x_39:
[----:B-----5:R-:W-:Y:S01]  /*2c80*/  FMUL R10, R104, R89 ;  /* 0x00000059680a7220 */ /* 0x020fe20000400000 */
[----:B------:R-:W-:Y:S01]  /*2c90*/  ISETP.GT.AND P3, PT, R0, RZ, P2 ;  /* 0x000000ff0000720c */ /* 0x000fe20001764270 */
[----:B------:R-:W-:Y:S01]  /*2ca0*/  BSSY B1, `(.L_x_41) ;  /* 0x0000006000017945 */ /* 0x000fe20003800000 */
[----:B------:R-:W-:Y:S01]  /*2cb0*/  ISETP.GT.AND P0, PT, R18, 0x9, PT ;  /* 0x000000091200780c */ /* 0x000fe20003f04270 */
[----:B------:R-:W-:-:S05]  /*2cc0*/  FFMA R27, R27, R88, R10 ;  /* 0x000000581b1b7223 */ /* 0x000fca000000000a */
[----:B------:R3:W-:Y:S05]  /*2cd0*/  @P1 STG.E desc[UR54][R8.64+0x4], R27 ;  /* 0x0000041b08001986 */ /* 0x0007ea000c101936 */
[----:B------:R-:W-:Y:S05]  /*2ce0*/  @!P3 BRA `(.L_x_42) ;  /* 0x000000000004b947 */ /* 0x000fea0003800000 */
[----:B------:R4:W5:Y:S02]  /*2cf0*/  LDG.E.LTC128B R104, desc[UR54][R2.64+0x20] ;  /* 0x0000203602687981 */ /* 0x000964000c1e1920 */
.L_x_42:
[----:B------:R-:W-:Y:S05]  /*2d00*/  BSYNC B1 ;  /* 0x0000000000017941 */ /* 0x000fea0003800000 */
.L_x_41:
[----:B-----5:R-:W-:Y:S01]  /*2d10*/  FMUL R11, R104, R89 ;  /* 0x00000059680b7220 */ /* 0x020fe20000400000 */
[----:B------:R-:W-:Y:S01]  /*2d20*/  ISETP.GT.AND P1, PT, R0, RZ, P0 ;  /* 0x000000ff0000720c */ /* 0x000fe20000724270 */
[----:B------:R-:W-:Y:S02]  /*2d30*/  BSSY B1, `(.L_x_43) ;  /* 0x0000005000017945 */ /* 0x000fe40003800000 */
[----:B------:R-:W-:-:S05]  /*2d40*/  FFMA R11, R28, R88, R11 ;  /* 0x000000581c0b7223 */ /* 0x000fca000000000b */
[----:B------:R0:W-:Y:S05]  /*2d50*/  @P3 STG.E desc[UR54][R6.64+0x20], R11 ;  /* 0x0000200b06003986 */ /* 0x0001ea000c101936 */
[----:B------:R-:W-:Y:S05]  /*2d60*/  @!P1 BRA `(.L_x_44) ;  /* 0x0000000000049947 */ /* 0x000fea0003800000 */
[----:B------:R0:W5:Y:S02]  /*2d70*/  LDG.E.LTC128B R104, desc[UR54][R2.64+0x24] ;  /* 0x0000243602687981 */ /* 0x000164000c1e1920 */
.L_x_44:
[----:B------:R-:W-:Y:S05]  /*2d80*/  BSYNC B1 ;  /* 0x0000000000017941 */ /* 0x000fea0003800000 */
.L_x_43:
[----:B-----5:R-:W-:Y:S01]  /*2d90*/  FMUL R10, R104, R89 ;  /* 0x00000059680a7220 */ /* 0x020fe20000400000 */
[----:B------:R-:W-:Y:S01]  /*2da0*/  ISETP.GT.AND P2, PT, R0, 0x8, P2 ;  /* 0x000000080000780c */ /* 0x000fe20001744270 */
[----:B------:R-:W-:Y:S02]  /*2db0*/  BSSY B1, `(.L_x_45) ;  /* 0x0000005000017945 */ /* 0x000fe40003800000 */
[----:B------:R-:W-:-:S05]  /*2dc0*/  FFMA R29, R29, R88, R10 ;  /* 0x000000581d1d7223 */ /* 0x000fca000000000a */
[----:B------:R0:W-:Y:S05]  /*2dd0*/  @P1 STG.E desc[UR54][R6.64+0x24], R29 ;  /* 0x0000241d06001986 */ /* 0x0001ea000c101936 */
[----:B------:R-:W-:Y:S05]  /*2de0*/  @!P2 BRA `(.L_x_46) ;  /* 0x000000000004a947 */ /* 0x000fea0003800000 */
[----:B------:R0:W5:Y:S02]  /*2df0*/  LDG.E.LTC128B R104, desc[UR54][R4.64+0x20] ;  /* 0x0000203604687981 */ /* 0x000164000c1e1920 */
.L_x_46:
[----:B------:R-:W-:Y:S05]  /*2e00*/  BSYNC B1 ;  /* 0x0000000000017941 */ /* 0x000fea0003800000 */
.L_x_45:
[----:B0----5:R-:W-:Y:S01]  /*2e10*/  FMUL R11, R104, R89 ;  /* 0x00000059680b7220 */ /* 0x021fe20000400000 */
[----:B------:R-:W-:Y:S01]  /*2e20*/  ISETP.GT.AND P0, PT, R0, 0x8, P0 ;  /* 0x000000080000780c */ /* 0x000fe20000704270 */
[----:B------:R-:W-:Y:S01]  /*2e30*/  BSSY B1, `(.L_x_47) ;  /* 0x0000006000017945 */ /* 0x000fe20003800000 */
[----:B------:R-:W-:Y:S01]  /*2e40*/  ISETP.GT.AND P1, PT, R18, 0x10, PT ;  /* 0x000000101200780c */ /* 0x000fe20003f24270 */
[----:B------:R-:W-:-:S05]  /*2e50*/  FFMA R11, R30, R88, R11 ;  /* 0x000000581e0b7223 */ /* 0x000fca000000000b */
[----:B------:R0:W-:Y:S05]  /*2e60*/  @P2 STG.E desc[UR54][R8.64+0x20], R11 ;  /* 0x0000200b08002986 */ /* 0x0001ea000c101936 */
[----:B------:R-:W-:Y:S05]  /*2e70*/  @!P0 BRA `(.L_x_48) ;  /* 0x0000000000048947 */ /* 0x000fea0003800000 */
[----:B------:R0:W5:Y:S02]  /*2e80*/  LDG.E.LTC128B R104, desc[UR54][R4.64+0x24] ;  /* 0x0000243604687981 */ /* 0x000164000c1e1920 */
.L_x_48:
[----:B------:R-:W-:Y:S05]  /*2e90*/  BSYNC B1 ;  /* 0x0000000000017941 */ /* 0x000fea0003800000 */
.L_x_47:
        /* <DEDUP_REMOVED lines=8> */
.L_x_50:
[----:B------:R-:W-:Y:S05]  /*2f20*/  BSYNC B1 ;  /* 0x0000000000017941 */ /* 0x000fea0003800000 */
.L_x_49:
[----:B0----5:R-:W-:Y:S01]  /*2f30*/  FMUL R11, R104, R89 ;  /* 0x00000059680b7220 */ /* 0x021fe20000400000 */
[----:B------:R-:W-:Y:S01]  /*2f40*/  ISETP.GT.AND P0, PT, R0, RZ, P2 ;  /* 0x000000ff0000720c */ /* 0x000fe20001704270 */
[----:B------:R-:W-:Y:S02]  /*2f50*/  BSSY B1, `(.L_x_51) ;  /* 0x0000005000017945 */ /* 0x000fe40003800000 */
[----:B------:R-:W-:-:S05]  /*2f60*/  FFMA R11, R32, R88, R11 ;  /* 0x00000058200b7223 */ /* 0x000fca000000000b */
[----:B------:R0:W-:Y:S05]  /*2f70*/  @P3 STG.E desc[UR54][R6.64+0x40], R11 ;  /* 0x0000400b06003986 */ /* 0x0001ea000c101936 */
[----:B------:R-:W-:Y:S05]  /*2f80*/  @!P0 BRA `(.L_x_52) ;  /* 0x0000000000048947 */ /* 0x000fea0003800000 */
[----:B------:R0:W5:Y:S02]  /*2f90*/  LDG.E.LTC128B R104, desc[UR54][R2.64+0x44] ;  /* 0x0000443602687981 */ /* 0x000164000c1e1920 */
.L_x_52:
[----:B------:R-:W-:Y:S05]  /*2fa0*/  BSYNC B1 ;  /* 0x0000000000017941 */ /* 0x000fea0003800000 */
.L_x_51:
[----:B-----5:R-:W-:Y:S01]  /*2fb0*/  FMUL R10, R104, R89 ;  /* 0x00000059680a7220 */ /* 0x020fe20000400000 */
[----:B------:R-:W-:Y:S01]  /*2fc0*/  ISETP.GT.AND P1, PT, R0, 0x8, P1 ;  /* 0x000000080000780c */ /* 0x000fe20000f24270 */
[----:B------:R-:W-:Y:S02]  /*2fd0*/  BSSY B1, `(.L_x_53) ;  /* 0x0000005000017945 */ /* 0x000fe40003800000 */
[----:B------:R-:W-:-:S05]  /*2fe0*/  FFMA R33, R33, R88, R10 ;  /* 0x0000005821217223 */ /* 0x000fca000000000a */
[----:B------:R0:W-:Y:S05]  /*2ff0*/  @P0 STG.E desc[UR54][R6.64+0x44], R33 ;  /* 0x0000442106000986 */ /* 0x0001ea000c101936 */
[----:B------:R-:W-:Y:S05]  /*3000*/  @!P1 BRA `(.L_x_54) ;  /* 0x0000000000049947 */ /* 0x000fea0003800000 */
[----:B------:R0:W5:Y:S02]  /*3010*/  LDG.E.LTC128B R104, desc[UR54][R4.64+0x40] ;  /* 0x0000403604687981 */ /* 0x000164000c1e1920 */
.L_x_54:
[----:B------:R-:W-:Y:S05]  /*3020*/  BSYNC B1 ;  /* 0x0000000000017941 */ /* 0x000fea0003800000 */
.L_x_53:
        /* <DEDUP_REMOVED lines=8> */
.L_x_56:
[----:B------:R-:W-:Y:S05]  /*30b0*/  BSYNC B1 ;  /* 0x0000000000017941 */ /* 0x000fea0003800000 */
.L_x_55:
        /* <DEDUP_REMOVED lines=8> */
.L_x_58:
[----:B------:R-:W-:Y:S05]  /*3140*/  BSYNC B1 ;  /* 0x0000000000017941 */ /* 0x000fea0003800000 */
.L_x_57:
[----:B0----5:R-:W-:Y:S01]  /*3150*/  FMUL R11, R104, R89 ;  /* 0x00000059680b7220 */ /* 0x021fe20000400000 */
[----:B------:R-:W-:Y:S01]  /*3160*/  ISETP.GT.AND P2, PT, R0, RZ, P1 ;  /* 0x000000ff0000720c */ /* 0x000fe20000f44270 */
[----:B------:R-:W-:Y:S02]  /*3170*/  BSSY B1, `(.L_x_59) ;  /* 0x0000005000017945 */ /* 0x000fe40003800000 */
[----:B------:R-:W-:-:S05]  /*3180*/  FFMA R11, R36, R88, R11 ;  /* 0x00000058240b7223 */ /* 0x000fca000000000b */
[----:B------:R0:W-:Y:S05]  /*3190*/  @P3 STG.E desc[UR54][R6.64+0x60], R11 ;  /* 0x0000600b06003986 */ /* 0x0001ea000c101936 */
[----:B------:R-:W-:Y:S05]  /*31a0*/  @!P2 BRA `(.L_x_60) ;  /* 0x000000000004a947 */ /* 0x000fea0003800000 */
[----:B------:R0:W5:Y:S02]  /*31b0*/  LDG.E.LTC128B R104, desc[UR54][R2.64+0x64] ;  /* 0x0000643602687981 */ /* 0x000164000c1e1920 */
.L_x_60:
[----:B------:R-:W-:Y:S05]  /*31c0*/  BSYNC B1 ;  /* 0x0000000000017941 */ /* 0x000fea0003800000 */
.L_x_59:
[----:B-----5:R-:W-:Y:S01]  /*31d0*/  FMUL R10, R104, R89 ;  /* 0x00000059680a7220 */ /* 0x020fe20000400000 */
[----:B------:R-:W-:Y:S01]  /*31e0*/  ISETP.GT.AND P0, PT, R0, 0x8, P0 ;  /* 0x000000080000780c */ /* 0x000fe20000704270 */
[----:B------:R-:W-:Y:S02]  /*31f0*/  BSSY B1, `(.L_x_61) ;  /* 0x0000005000017945 */ /* 0x000fe40003800000 */
[----:B------:R-:W-:-:S05]  /*3200*/  FFMA R37, R37, R88, R10 ;  /* 0x0000005825257223 */ /* 0x000fca000000000a */
[----:B------:R0:W-:Y:S05]  /*3210*/  @P2 STG.E desc[UR54][R6.64+0x64], R37 ;  /* 0x0000642506002986 */ /* 0x0001ea000c101936 */
[----:B------:R-:W-:Y:S05]  /*3220*/  @!P0 BRA `(.L_x_62) ;  /* 0x0000000000048947 */ /* 0x000fea0003800000 */
[----:B------:R0:W5:Y:S02]  /*3230*/  LDG.E.LTC128B R104, desc[UR54][R4.64+0x60] ;  /* 0x0000603604687981 */ /* 0x000164000c1e1920 */
.L_x_62:
[----:B------:R-:W-:Y:S05]  /*3240*/  BSYNC B1 ;  /* 0x0000000000017941 */ /* 0x000fea0003800000 */
.L_x_61:
        /* <DEDUP_REMOVED lines=8> */
.L_x_64:
[----:B------:R-:W-:Y:S05]  /*32d0*/  BSYNC B1 ;  /* 0x0000000000017941 */ /* 0x000fea0003800000 */
.L_x_63:
        /* <DEDUP_REMOVED lines=8> */
.L_x_66:
[----:B------:R-:W-:Y:S05]  /*3360*/  BSYNC B1 ;  /* 0x0000000000017941 */ /* 0x000fea0003800000 */
.L_x_65:
[----:B0----5:R-:W-:Y:S01]  /*3370*/  FMUL R11, R104, R89 ;  /* 0x00000059680b7220 */ /* 0x021fe20000400000 */
[----:B------:R-:W-:Y:S01]  /*3380*/  ISETP.GT.AND P1, PT, R0, RZ, P0 ;  /* 0x000000ff0000720c */ /* 0x000fe20000724270 */
[----:B------:R-:W-:Y:S02]  /*3390*/  BSSY B1, `(.L_x_67) ;  /* 0x0000005000017945 */ /* 0x000fe40003800000 */
[----:B------:R-:W-:-:S05]  /*33a0*/  FFMA R11, R40, R88, R11 ;  /* 0x00000058280b7223 */ /* 0x000fca000000000b */
[----:B------:R0:W-:Y:S05]  /*33b0*/  @P3 STG.E desc[UR54][R6.64+0x80], R11 ;  /* 0x0000800b06003986 */ /* 0x0001ea000c101936 */
[----:B------:R-:W-:Y:S05]  /*33c0*/  @!P1 BRA `(.L_x_68) ;  /* 0x0000000000049947 */ /* 0x000fea0003800000 */
[----:B------:R0:W5:Y:S02]  /*33d0*/  LDG.E.LTC128B R104, desc[UR54][R2.64+0x84] ;  /* 0x0000843602687981 */ /* 0x000164000c1e1920 */
.L_x_68:
[----:B------:R-:W-:Y:S05]  /*33e0*/  BSYNC B1 ;  /* 0x0000000000017941 */ /* 0x000fea0003800000 */
.L_x_67:
[----:B-----5:R-:W-:Y:S01]  /*33f0*/  FMUL R10, R104, R89 ;  /* 0x00000059680a7220 */ /* 0x020fe20000400000 */
[----:B------:R-:W-:Y:S01]  /*3400*/  ISETP.GT.AND P2, PT, R0, 0x8, P2 ;  /* 0x000000080000780c */ /* 0x000fe20001744270 */
[----:B------:R-:W-:Y:S02]  /*3410*/  BSSY B1, `(.L_x_69) ;  /* 0x0000005000017945 */ /* 0x000fe40003800000 */
[----:B------:R-:W-:-:S05]  /*3420*/  FFMA R41, R41, R88, R10 ;  /* 0x0000005829297223 */ /* 0x000fca000000000a */
[----:B------:R0:W-:Y:S05]  /*3430*/  @P1 STG.E desc[UR54][R6.64+0x84], R41 ;  /* 0x0000842906001986 */ /* 0x0001ea000c101936 */
[----:B------:R-:W-:Y:S05]  /*3440*/  @!P2 BRA `(.L_x_70) ;  /* 0x000000000004a947 */ /* 0x000fea0003800000 */
[----:B------:R0:W5:Y:S02]  /*3450*/  LDG.E.LTC128B R104, desc[UR54][R4.64+0x80] ;  /* 0x0000803604687981 */ /* 0x000164000c1e1920 */
.L_x_70:
[----:B------:R-:W-:Y:S05]  /*3460*/  BSYNC B1 ;  /* 0x0000000000017941 */ /* 0x000fea0003800000 */
.L_x_69:
        /* <DEDUP_REMOVED lines=8> */
.L_x_72:
[----:B------:R-:W-:Y:S05]  /*34f0*/  BSYNC B1 ;  /* 0x0000000000017941 */ /* 0x000fea0003800000 */
.L_x_71:
        /* <DEDUP_REMOVED lines=8> */
.L_x_74:
[----:B------:R-:W-:Y:S05]  /*3580*/  BSYNC B1 ;  /* 0x0000000000017941 */ /* 0x000fea0003800000 */
.L_x_73:
[----:B0----5:R-:W-:Y:S01]  /*3590*/  FMUL R11, R104, R89 ;  /* 0x00000059680b7220 */ /* 0x021fe20000400000 */
[----:B------:R-:W-:Y:S01]  /*35a0*/  ISETP.GT.AND P0, PT, R0, RZ, P2 ;  /* 0x000000ff0000720c */ /* 0x000fe20001704270 */
[----:B------:R-:W-:Y:S02]  /*35b0*/  BSSY B1, `(.L_x_75) ;  /* 0x0000005000017945 */ /* 0x000fe40003800000 */
[----:B------:R-:W-:-:S05]  /*35c0*/  FFMA R11, R44, R88, R11 ;  /* 0x000000582c0b7223 */ /* 0x000fca000000000b */
[----:B------:R0:W-:Y:S05]  /*35d0*/  @P3 STG.E desc[UR54][R6.64+0xa0], R11 ;  /* 0x0000a00b06003986 */ /* 0x0001ea000c101936 */
[----:B------:R-:W-:Y:S05]  /*35e0*/  @!P0 BRA `(.L_x_76) ;  /* 0x0000000000048947 */ /* 0x000fea0003800000 */
[----:B------:R0:W5:Y:S02]  /*35f0*/  LDG.E.LTC128B R104, desc[UR54][R2.64+0xa4] ;  /* 0x0000a43602687981 */ /* 0x000164000c1e1920 */
.L_x_76:
[----:B------:R-:W-:Y:S05]  /*3600*/  BSYNC B1 ;  /* 0x0000000000017941 */ /* 0x000fea0003800000 */
.L_x_75:
[----:B-----5:R-:W-:Y:S01]  /*3610*/  FMUL R10, R104, R89 ;  /* 0x00000059680a7220 */ /* 0x020fe20000400000 */
[----:B------:R-:W-:Y:S01]  /*3620*/  ISETP.GT.AND P1, PT, R0, 0x8, P1 ;  /* 0x000000080000780c */ /* 0x000fe20000f24270 */
[----:B------:R-:W-:Y:S02]  /*3630*/  BSSY B1, `(.L_x_77) ;  /* 0x0000005000017945 */ /* 0x000fe40003800000 */
[----:B------:R-:W-:-:S05]  /*3640*/  FFMA R45, R45, R88, R10 ;  /* 0x000000582d2d7223 */ /* 0x000fca000000000a */
[----:B------:R0:W-:Y:S05]  /*3650*/  @P0 STG.E desc[UR54][R6.64+0xa4], R45 ;  /* 0x0000a42d06000986 */ /* 0x0001ea000c101936 */
[----:B------:R-:W-:Y:S05]  /*3660*/  @!P1 BRA `(.L_x_78) ;  /* 0x0000000000049947 */ /* 0x000fea0003800000 */
[----:B------:R0:W5:Y:S02]  /*3670*/  LDG.E.LTC128B R104, desc[UR54][R4.64+0xa0] ;  /* 0x0000a03604687981 */ /* 0x000164000c1e1920 */
.L_x_78:
[----:B------:R-:W-:Y:S05]  /*3680*/  BSYNC B1 ;  /* 0x0000000000017941 */ /* 0x000fea0003800000 */
.L_x_77:
        /* <DEDUP_REMOVED lines=8> */
.L_x_80:
[----:B------:R-:W-:Y:S05]  /*3710*/  BSYNC B1 ;  /* 0x0000000000017941 */ /* 0x000fea0003800000 */
.L_x_79:
        /* <DEDUP_REMOVED lines=8> */
.L_x_82:
[----:B------:R-:W-:Y:S05]  /*37a0*/  BSYNC B1 ;  /* 0x0000000000017941 */ /* 0x000fea0003800000 */
.L_x_81:
[----:B0----5:R-:W-:Y:S01]  /*37b0*/  FMUL R11, R104, R89 ;  /* 0x00000059680b7220 */ /* 0x021fe20000400000 */
[----:B------:R-:W-:Y:S01]  /*37c0*/  ISETP.GT.AND P2, PT, R0, RZ, P1 ;  /* 0x000000ff0000720c */ /* 0x000fe20000f44270 */
[----:B------:R-:W-:Y:S02]  /*37d0*/  BSSY B1, `(.L_x_83) ;  /* 0x0000005000017945 */ /* 0x000fe40003800000 */
[----:B------:R-:W-:-:S05]  /*37e0*/  FFMA R11, R48, R88, R11 ;  /* 0x00000058300b7223 */ /* 0x000fca000000000b */
[----:B------:R0:W-:Y:S05]  /*37f0*/  @P3 STG.E desc[UR54][R6.64+0xc0], R11 ;  /* 0x0000c00b06003986 */ /* 0x0001ea000c101936 */
[----:B------:R-:W-:Y:S05]  /*3800*/  @!P2 BRA `(.L_x_84) ;  /* 0x000000000004a947 */ /* 0x000fea0003800000 */
[----:B------:R0:W5:Y:S02]  /*3810*/  LDG.E.LTC128B R104, desc[UR54][R2.64+0xc4] ;  /* 0x0000c43602687981 */ /* 0x000164000c1e1920 */
.L_x_84:
[----:B------:R-:W-:Y:S05]  /*3820*/  BSYNC B1 ;  /* 0x0000000000017941 */ /* 0x000fea0003800000 */
.L_x_83:
[----:B-----5:R-:W-:Y:S01]  /*3830*/  FMUL R10, R104, R89 ;  /* 0x00000059680a7220 */ /* 0x020fe20000400000 */
[----:B------:R-:W-:Y:S01]  /*3840*/  ISETP.GT.AND P0, PT, R0, 0x8, P0 ;  /* 0x000000080000780c */ /* 0x000fe20000704270 */
[----:B------:R-:W-:Y:S02]  /*3850*/  BSSY B1, `(.L_x_85) ;  /* 0x0000005000017945 */ /* 0x000fe40003800000 */
[----:B------:R-:W-:-:S05]  /*3860*/  FFMA R49, R49, R88, R10 ;  /* 0x0000005831317223 */ /* 0x000fca000000000a */
[----:B------:R0:W-:Y:S05]  /*3870*/  @P2 STG.E desc[UR54][R6.64+0xc4], R49 ;  /* 0x0000c43106002986 */ /* 0x0001ea000c101936 */
[----:B------:R-:W-:Y:S05]  /*3880*/  @!P0 BRA `(.L_x_86) ;  /* 0x0000000000048947 */ /* 0x000fea0003800000 */
[----:B------:R0:W5:Y:S02]  /*3890*/  LDG.E.LTC128B R104, desc[UR54][R4.64+0xc0] ;  /* 0x0000c03604687981 */ /* 0x000164000c1e1920 */
.L_x_86:
[----:B------:R-:W-:Y:S05]  /*38a0*/  BSYNC B1 ;  /* 0x0000000000017941 */ /* 0x000fea0003800000 */
.L_x_85:
        /* <DEDUP_REMOVED lines=8> */
.L_x_88:
[----:B------:R-:W-:Y:S05]  /*3930*/  BSYNC B1 ;  /* 0x0000000000017941 */ /* 0x000fea0003800000 */
.L_x_87:
        /* <DEDUP_REMOVED lines=8> */
.L_x_90:
[----:B------:R-:W-:Y:S05]  /*39c0*/  BSYNC B1 ;  /* 0x0000000000017941 */ /* 0x000fea0003800000 */
.L_x_89:
[----:B0----5:R-:W-:Y:S01]  /*39d0*/  FMUL R11, R104, R89 ;  /* 0x00000059680b7220 */ /* 0x021fe20000400000 */
[----:B------:R-:W-:Y:S01]  /*39e0*/  ISETP.GT.AND P1, PT, R0, RZ, P0 ;  /* 0x000000ff0000720c */ /* 0x000fe20000724270 */
[----:B------:R-:W-:Y:S02]  /*39f0*/  BSSY B1, `(.L_x_91) ;  /* 0x0000005000017945 */ /* 0x000fe40003800000 */
[----:B------:R-:W-:-:S05]  /*3a00*/  FFMA R11, R52, R88, R11 ;  /* 0x00000058340b7223 */ /* 0x000fca000000000b */
[----:B------:R0:W-:Y:S05]  /*3a10*/  @P3 STG.E desc[UR54][R6.64+0xe0], R11 ;  /* 0x0000e00b06003986 */ /* 0x0001ea000c101936 */
[----:B------:R-:W-:Y:S05]  /*3a20*/  @!P1 BRA `(.L_x_92) ;  /* 0x0000000000049947 */ /* 0x000fea0003800000 */
[----:B------:R0:W5:Y:S02]  /*3a30*/  LDG.E.LTC128B R104, desc[UR54][R2.64+0xe4] ;  /* 0x0000e43602687981 */ /* 0x000164000c1e1920 */
.L_x_92:
[----:B------:R-:W-:Y:S05]  /*3a40*/  BSYNC B1 ;  /* 0x0000000000017941 */ /* 0x000fea0003800000 */
.L_x_91:
[----:B-----5:R-:W-:Y:S01]  /*3a50*/  FMUL R10, R104, R89 ;  /* 0x00000059680a7220 */ /* 0x020fe20000400000 */
[----:B------:R-:W-:Y:S01]  /*3a60*/  ISETP.GT.AND P2, PT, R0, 0x8, P2 ;  /* 0x000000080000780c */ /* 0x000fe20001744270 */
[----:B------:R-:W-:Y:S02]  /*3a70*/  BSSY B1, `(.L_x_93) ;  /* 0x0000005000017945 */ /* 0x000fe40003800000 */
[----:B------:R-:W-:-:S05]  /*3a80*/  FFMA R53, R53, R88, R10 ;  /* 0x0000005835357223 */ /* 0x000fca000000000a */
[----:B------:R0:W-:Y:S05]  /*3a90*/  @P1 STG.E desc[UR54][R6.64+0xe4], R53 ;  /* 0x0000e43506001986 */ /* 0x0001ea000c101936 */
[----:B------:R-:W-:Y:S05]  /*3aa0*/  @!P2 BRA `(.L_x_94) ;  /* 0x000000000004a947 */ /* 0x000fea0003800000 */
[----:B------:R0:W5:Y:S02]  /*3ab0*/  LDG.E.LTC128B R104, desc[UR54][R4.64+0xe0] ;  /* 0x0000e03604687981 */ /* 0x000164000c1e1920 */
.L_x_94:
[----:B------:R-:W-:Y:S05]  /*3ac0*/  BSYNC B1 ;  /* 0x0000000000017941 */ /* 0x000fea0003800000 */
.L_x_93:
        /* <DEDUP_REMOVED lines=8> */
.L_x_96:
[----:B------:R-:W-:Y:S05]  /*3b50*/  BSYNC B1 ;  /* 0x0000000000017941 */ /* 0x000fea0003800000 */
.L_x_95:
        /* <DEDUP_REMOVED lines=8> */
.L_x_98:
[----:B------:R-:W-:Y:S05]  /*3be0*/  BSYNC B1 ;  /* 0x0000000000017941 */ /* 0x000fea0003800000 */
.L_x_97:
[----:B0----5:R-:W-:Y:S01]  /*3bf0*/  FMUL R11, R104, R89 ;  /* 0x00000059680b7220 */ /* 0x021fe20000400000 */
[----:B------:R-:W-:Y:S01]  /*3c00*/  ISETP.GT.AND P0, PT, R0, RZ, P2 ;  /* 0x000000ff0000720c */ /* 0x000fe20001704270 */
[----:B------:R-:W-:Y:S02]  /*3c10*/  BSSY B1, `(.L_x_99) ;  /* 0x0000005000017945 */ /* 0x000fe40003800000 */
[----:B------:R-:W-:-:S05]  /*3c20*/  FFMA R11, R56, R88, R11 ;  /* 0x00000058380b7223 */ /* 0x000fca000000000b */
[----:B------:R0:W-:Y:S05]  /*3c30*/  @P3 STG.E desc[UR54][R6.64+0x100], R11 ;  /* 0x0001000b06003986 */ /* 0x0001ea000c101936 */
[----:B------:R-:W-:Y:S05]  /*3c40*/  @!P0 BRA `(.L_x_100) ;  /* 0x0000000000048947 */ /* 0x000fea0003800000 */
[----:B------:R0:W5:Y:S02]  /*3c50*/  LDG.E.LTC128B R104, desc[UR54][R2.64+0x104] ;  /* 0x0001043602687981 */ /* 0x000164000c1e1920 */
.L_x_100:
[----:B------:R-:W-:Y:S05]  /*3c60*/  BSYNC B1 ;  /* 0x0000000000017941 */ /* 0x000fea0003800000 */
.L_x_99:
[----:B-----5:R-:W-:Y:S01]  /*3c70*/  FMUL R10, R104, R89 ;  /* 0x00000059680a7220 */ /* 0x020fe20000400000 */
[----:B------:R-:W-:Y:S01]  /*3c80*/  ISETP.GT.AND P1, PT, R0, 0x8, P1 ;  /* 0x000000080000780c */ /* 0x000fe20000f24270 */
[----:B------:R-:W-:Y:S02]  /*3c90*/  BSSY B1, `(.L_x_101) ;  /* 0x0000005000017945 */ /* 0x000fe40003800000 */
[----:B------:R-:W-:-:S05]  /*3ca0*/  FFMA R57, R57, R88, R10 ;  /* 0x0000005839397223 */ /* 0x000fca000000000a */
[----:B------:R0:W-:Y:S05]  /*3cb0*/  @P0 STG.E desc[UR54][R6.64+0x104], R57 ;  /* 0x0001043906000986 */ /* 0x0001ea000c101936 */
[----:B------:R-:W-:Y:S05]  /*3cc0*/  @!P1 BRA `(.L_x_102) ;  /* 0x0000000000049947 */ /* 0x000fea0003800000 */
[----:B------:R0:W5:Y:S02]  /*3cd0*/  LDG.E.LTC128B R104, desc[UR54][R4.64+0x100] ;  /* 0x0001003604687981 */ /* 0x000164000c1e1920 */
.L_x_102:
[----:B------:R-:W-:Y:S05]  /*3ce0*/  BSYNC B1 ;  /* 0x0000000000017941 */ /* 0x000fea0003800000 */
.L_x_101:
        /* <DEDUP_REMOVED lines=8> */
.L_x_104:
[----:B------:R-:W-:Y:S05]  /*3d70*/  BSYNC B1 ;  /* 0x0000000000017941 */ /* 0x000fea0003800000 */
.L_x_103:
        /* <DEDUP_REMOVED lines=8> */
.L_x_106:
[----:B------:R-:W-:Y:S05]  /*3e00*/  BSYNC B1 ;  /* 0x0000000000017941 */ /* 0x000fea0003800000 */
.L_x_105:
[----:B0----5:R-:W-:Y:S01]  /*3e10*/  FMUL R11, R104, R89 ;  /* 0x00000059680b7220 */ /* 0x021fe20000400000 */
[----:B------:R-:W-:Y:S01]  /*3e20*/  ISETP.GT.AND P2, PT, R0, RZ, P1 ;  /* 0x000000ff0000720c */ /* 0x000fe20000f44270 */
[----:B------:R-:W-:Y:S02]  /*3e30*/  BSSY B1, `(.L_x_107) ;  /* 0x0000005000017945 */ /* 0x000fe40003800000 */
[----:B------:R-:W-:-:S05]  /*3e40*/  FFMA R11, R60, R88, R11 ;  /* 0x000000583c0b7223 */ /* 0x000fca000000000b */
[----:B------:R0:W-:Y:S05]  /*3e50*/  @P3 STG.E desc[UR54][R6.64+0x120], R11 ;  /* 0x0001200b06003986 */ /* 0x0001ea000c101936 */
[----:B------:R-:W-:Y:S05]  /*3e60*/  @!P2 BRA `(.L_x_108) ;  /* 0x000000000004a947 */ /* 0x000fea0003800000 */
[----:B------:R0:W5:Y:S02]  /*3e70*/  LDG.E.LTC128B R104, desc[UR54][R2.64+0x124] ;  /* 0x0001243602687981 */ /* 0x000164000c1e1920 */
.L_x_108:
[----:B------:R-:W-:Y:S05]  /*3e80*/  BSYNC B1 ;  /* 0x0000000000017941 */ /* 0x000fea0003800000 */
.L_x_107:
[----:B-----5:R-:W-:Y:S01]  /*3e90*/  FMUL R10, R104, R89 ;  /* 0x00000059680a7220 */ /* 0x020fe20000400000 */
[----:B------:R-:W-:Y:S01]  /*3ea0*/  ISETP.GT.AND P0, PT, R0, 0x8, P0 ;  /* 0x000000080000780c */ /* 0x000fe20000704270 */
[----:B------:R-:W-:Y:S02]  /*3eb0*/  BSSY B1, `(.L_x_109) ;  /* 0x0000005000017945 */ /* 0x000fe40003800000 */
[----:B------:R-:W-:-:S05]  /*3ec0*/  FFMA R61, R61, R88, R10 ;  /* 0x000000583d3d7223 */ /* 0x000fca000000000a */
[----:B------:R0:W-:Y:S05]  /*3ed0*/  @P2 STG.E desc[UR54][R6.64+0x124], R61 ;  /* 0x0001243d06002986 */ /* 0x0001ea000c101936 */
[----:B------:R-:W-:Y:S05]  /*3ee0*/  @!P0 BRA `(.L_x_110) ;  /* 0x0000000000048947 */ /* 0x000fea0003800000 */
[----:B------:R0:W5:Y:S02]  /*3ef0*/  LDG.E.LTC128B R104, desc[UR54][R4.64+0x120] ;  /* 0x0001203604687981 */ /* 0x000164000c1e1920 */
.L_x_110:
[----:B------:R-:W-:Y:S05]  /*3f00*/  BSYNC B1 ;  /* 0x0000000000017941 */ /* 0x000fea0003800000 */
.L_x_109:
        /* <DEDUP_REMOVED lines=8> */
.L_x_112:
[----:B------:R-:W-:Y:S05]  /*3f90*/  BSYNC B1 ;  /* 0x0000000000017941 */ /* 0x000fea0003800000 */
.L_x_111:
        /* <DEDUP_REMOVED lines=8> */
.L_x_114:
[----:B------:R-:W-:Y:S05]  /*4020*/  BSYNC B1 ;  /* 0x0000000000017941 */ /* 0x000fea0003800000 */
.L_x_113:
[----:B0----5:R-:W-:Y:S01]  /*4030*/  FMUL R11, R104, R89 ;  /* 0x00000059680b7220 */ /* 0x021fe20000400000 */
[----:B------:R-:W-:Y:S01]  /*4040*/  ISETP.GT.AND P1, PT, R0, RZ, P0 ;  /* 0x000000ff0000720c */ /* 0x000fe20000724270 */
[----:B------:R-:W-:Y:S02]  /*4050*/  BSSY B1, `(.L_x_115) ;  /* 0x0000005000017945 */ /* 0x000fe40003800000 */
[----:B------:R-:W-:-:S05]  /*4060*/  FFMA R11, R64, R88, R11 ;  /* 0x00000058400b7223 */ /* 0x000fca000000000b */
[----:B------:R0:W-:Y:S05]  /*4070*/  @P3 STG.E desc[UR54][R6.64+0x140], R11 ;  /* 0x0001400b06003986 */ /* 0x0001ea000c101936 */
[----:B------:R-:W-:Y:S05]  /*4080*/  @!P1 BRA `(.L_x_116) ;  /* 0x0000000000049947 */ /* 0x000fea0003800000 */
[----:B------:R0:W5:Y:S02]  /*4090*/  LDG.E.LTC128B R104, desc[UR54][R2.64+0x144] ;  /* 0x0001443602687981 */ /* 0x000164000c1e1920 */
.L_x_116:
[----:B------:R-:W-:Y:S05]  /*40a0*/  BSYNC B1 ;  /* 0x0000000000017941 */ /* 0x000fea0003800000 */
.L_x_115:
[----:B-----5:R-:W-:Y:S01]  /*40b0*/  FMUL R10, R104, R89 ;  /* 0x00000059680a7220 */ /* 0x020fe20000400000 */
[----:B------:R-:W-:Y:S01]  /*40c0*/  ISETP.GT.AND P2, PT, R0, 0x8, P2 ;  /* 0x000000080000780c */ /* 0x000fe20001744270 */
[----:B------:R-:W-:Y:S02]  /*40d0*/  BSSY B1, `(.L_x_117) ;  /* 0x0000005000017945 */ /* 0x000fe40003800000 */
[----:B------:R-:W-:-:S05]  /*40e0*/  FFMA R65, R65, R88, R10 ;  /* 0x0000005841417223 */ /* 0x000fca000000000a */
[----:B------:R0:W-:Y:S05]  /*40f0*/  @P1 STG.E desc[UR54][R6.64+0x144], R65 ;  /* 0x0001444106001986 */ /* 0x0001ea000c101936 */
[----:B------:R-:W-:Y:S05]  /*4100*/  @!P2 BRA `(.L_x_118) ;  /* 0x000000000004a947 */ /* 0x000fea0003800000 */
[----:B------:R0:W5:Y:S02]  /*4110*/  LDG.E.LTC128B R104, desc[UR54][R4.64+0x140] ;  /* 0x0001403604687981 */ /* 0x000164000c1e1920 */
.L_x_118:
[----:B------:R-:W-:Y:S05]  /*4120*/  BSYNC B1 ;  /* 0x0000000000017941 */ /* 0x000fea0003800000 */
.L_x_117:
        /* <DEDUP_REMOVED lines=8> */
.L_x_120:
[----:B------:R-:W-:Y:S05]  /*41b0*/  BSYNC B1 ;  /* 0x0000000000017941 */ /* 0x000fea0003800000 */
.L_x_119:
        /* <DEDUP_REMOVED lines=8> */
.L_x_122:
[----:B------:R-:W-:Y:S05]  /*4240*/  BSYNC B1 ;  /* 0x0000000000017941 */ /* 0x000fea0003800000 */
.L_x_121:
[----:B0----5:R-:W-:Y:S01]  /*4250*/  FMUL R11, R104, R89 ;  /* 0x00000059680b7220 */ /* 0x021fe20000400000 */
[----:B------:R-:W-:Y:S01]  /*4260*/  ISETP.GT.AND P0, PT, R0, RZ, P2 ;  /* 0x000000ff0000720c */ /* 0x000fe20001704270 */
[----:B------:R-:W-:Y:S02]  /*4270*/  BSSY B1, `(.L_x_123) ;  /* 0x0000005000017945 */ /* 0x000fe40003800000 */
[----:B------:R-:W-:-:S05]  /*4280*/  FFMA R11, R68, R88, R11 ;  /* 0x00000058440b7223 */ /* 0x000fca000000000b */
[----:B------:R0:W-:Y:S05]  /*4290*/  @P3 STG.E desc[UR54][R6.64+0x160], R11 ;  /* 0x0001600b06003986 */ /* 0x0001ea000c101936 */
[----:B------:R-:W-:Y:S05]  /*42a0*/  @!P0 BRA `(.L_x_124) ;  /* 0x0000000000048947 */ /* 0x000fea0003800000 */
[----:B------:R0:W5:Y:S02]  /*42b0*/  LDG.E.LTC128B R104, desc[UR54][R2.64+0x164] ;  /* 0x0001643602687981 */ /* 0x000164000c1e1920 */
.L_x_124:
[----:B------:R-:W-:Y:S05]  /*42c0*/  BSYNC B1 ;  /* 0x0000000000017941 */ /* 0x000fea0003800000 */
.L_x_123:
[----:B-----5:R-:W-:Y:S01]  /*42d0*/  FMUL R10, R104, R89 ;  /* 0x00000059680a7220 */ /* 0x020fe20000400000 */
[----:B------:R-:W-:Y:S01]  /*42e0*/  ISETP.GT.AND P1, PT, R0, 0x8, P1 ;  /* 0x000000080000780c */ /* 0x000fe20000f24270 */
[----:B------:R-:W-:Y:S02]  /*42f0*/  BSSY B1, `(.L_x_125) ;  /* 0x0000005000017945 */ /* 0x000fe40003800000 */
[----:B------:R-:W-:-:S05]  /*4300*/  FFMA R69, R69, R88, R10 ;  /* 0x0000005845457223 */ /* 0x000fca000000000a */
[----:B------:R0:W-:Y:S05]  /*4310*/  @P0 STG.E desc[UR54][R6.64+0x164], R69 ;  /* 0x0001644506000986 */ /* 0x0001ea000c101936 */
[----:B------:R-:W-:Y:S05]  /*4320*/  @!P1 BRA `(.L_x_126) ;  /* 0x0000000000049947 */ /* 0x000fea0003800000 */
[----:B------:R0:W5:Y:S02]  /*4330*/  LDG.E.LTC128B R104, desc[UR54][R4.64+0x160] ;  /* 0x0001603604687981 */ /* 0x000164000c1e1920 */
.L_x_126:
[----:B------:R-:W-:Y:S05]  /*4340*/  BSYNC B1 ;  /* 0x0000000000017941 */ /* 0x000fea0003800000 */
.L_x_125:
        /* <DEDUP_REMOVED lines=8> */
.L_x_128:
[----:B------:R-:W-:Y:S05]  /*43d0*/  BSYNC B1 ;  /* 0x0000000000017941 */ /* 0x000fea0003800000 */
.L_x_127:
        /* <DEDUP_REMOVED lines=8> */
.L_x_130:
[----:B------:R-:W-:Y:S05]  /*4460*/  BSYNC B1 ;  /* 0x0000000000017941 */ /* 0x000fea0003800000 */
.L_x_129:
[----:B0----5:R-:W-:Y:S01]  /*4470*/  FMUL R11, R104, R89 ;  /* 0x00000059680b7220 */ /* 0x021fe20000400000 */
[----:B------:R-:W-:Y:S01]  /*4480*/  ISETP.GT.AND P2, PT, R0, RZ, P1 ;  /* 0x000000ff0000720c */ /* 0x000fe20000f44270 */
[----:B------:R-:W-:Y:S02]  /*4490*/  BSSY B1, `(.L_x_131) ;  /* 0x0000005000017945 */ /* 0x000fe40003800000 */
[----:B------:R-:W-:-:S05]  /*44a0*/  FFMA R11, R72, R88, R11 ;  /* 0x00000058480b7223 */ /* 0x000fca000000000b */
[----:B------:R0:W-:Y:S05]  /*44b0*/  @P3 STG.E desc[UR54][R6.64+0x180], R11 ;  /* 0x0001800b06003986 */ /* 0x0001ea000c101936 */
[----:B------:R-:W-:Y:S05]  /*44c0*/  @!P2 BRA `(.L_x_132) ;  /* 0x000000000004a947 */ /* 0x000fea0003800000 */
[----:B------:R0:W5:Y:S02]  /*44d0*/  LDG.E.LTC128B R104, desc[UR54][R2.64+0x184] ;  /* 0x0001843602687981 */ /* 0x000164000c1e1920 */
.L_x_132:
[----:B------:R-:W-:Y:S05]  /*44e0*/  BSYNC B1 ;  /* 0x0000000000017941 */ /* 0x000fea0003800000 */
.L_x_131:
[----:B-----5:R-:W-:Y:S01]  /*44f0*/  FMUL R10, R104, R89 ;  /* 0x00000059680a7220 */ /* 0x020fe20000400000 */
[----:B------:R-:W-:Y:S01]  /*4500*/  ISETP.GT.AND P0, PT, R0, 0x8, P0 ;  /* 0x000000080000780c */ /* 0x000fe20000704270 */
[----:B------:R-:W-:Y:S02]  /*4510*/  BSSY B1, `(.L_x_133) ;  /* 0x0000005000017945 */ /* 0x000fe40003800000 */
[----:B------:R-:W-:-:S05]  /*4520*/  FFMA R73, R73, R88, R10 ;  /* 0x0000005849497223 */ /* 0x000fca000000000a */
[----:B------:R0:W-:Y:S05]  /*4530*/  @P2 STG.E desc[UR54][R6.64+0x184], R73 ;  /* 0x0001844906002986 */ /* 0x0001ea000c101936 */
[----:B------:R-:W-:Y:S05]  /*4540*/  @!P0 BRA `(.L_x_134) ;  /* 0x0000000000048947 */ /* 0x000fea0003800000 */
[----:B------:R0:W5:Y:S02]  /*4550*/  LDG.E.LTC128B R104, desc[UR54][R4.64+0x180] ;  /* 0x0001803604687981 */ /* 0x000164000c1e1920 */
.L_x_134:
[----:B------:R-:W-:Y:S05]  /*4560*/  BSYNC B1 ;  /* 0x0000000000017941 */ /* 0x000fea0003800000 */
.L_x_133:
        /* <DEDUP_REMOVED lines=8> */
.L_x_136:
[----:B------:R-:W-:Y:S05]  /*45f0*/  BSYNC B1 ;  /* 0x0000000000017941 */ /* 0x000fea0003800000 */
.L_x_135:
        /* <DEDUP_REMOVED lines=8> */
.L_x_138:
[----:B------:R-:W-:Y:S05]  /*4680*/  BSYNC B1 ;  /* 0x0000000000017941 */ /* 0x000fea0003800000 */
.L_x_137:
[----:B0----5:R-:W-:Y:S01]  /*4690*/  FMUL R11, R104, R89 ;  /* 0x00000059680b7220 */ /* 0x021fe20000400000 */
[----:B------:R-:W-:Y:S01]  /*46a0*/  ISETP.GT.AND P1, PT, R0, RZ, P0 ;  /* 0x000000ff0000720c */ /* 0x000fe20000724270 */
[----:B------:R-:W-:Y:S02]  /*46b0*/  BSSY B1, `(.L_x_139) ;  /* 0x0000005000017945 */ /* 0x000fe40003800000 */
[----:B------:R-:W-:-:S05]  /*46c0*/  FFMA R11, R76, R88, R11 ;  /* 0x000000584c0b7223 */ /* 0x000fca000000000b */
[----:B------:R0:W-:Y:S05]  /*46d0*/  @P3 STG.E desc[UR54][R6.64+0x1a0], R11 ;  /* 0x0001a00b06003986 */ /* 0x0001ea000c101936 */
[----:B------:R-:W-:Y:S05]  /*46e0*/  @!P1 BRA `(.L_x_140) ;  /* 0x0000000000049947 */ /* 0x000fea0003800000 */
[----:B------:R0:W5:Y:S02]  /*46f0*/  LDG.E.LTC128B R104, desc[UR54][R2.64+0x1a4] ;  /* 0x0001a43602687981 */ /* 0x000164000c1e1920 */
.L_x_140:
[----:B------:R-:W-:Y:S05]  /*4700*/  BSYNC B1 ;  /* 0x0000000000017941 */ /* 0x000fea0003800000 */
.L_x_139:
[----:B-----5:R-:W-:Y:S01]  /*4710*/  FMUL R10, R104, R89 ;  /* 0x00000059680a7220 */ /* 0x020fe20000400000 */
[----:B------:R-:W-:Y:S01]  /*4720*/  ISETP.GT.AND P2, PT, R0, 0x8, P2 ;  /* 0x000000080000780c */ /* 0x000fe20001744270 */
[----:B------:R-:W-:Y:S02]  /*4730*/  BSSY B1, `(.L_x_141) ;  /* 0x0000005000017945 */ /* 0x000fe40003800000 */
[----:B------:R-:W-:-:S05]  /*4740*/  FFMA R77, R77, R88, R10 ;  /* 0x000000584d4d7223 */ /* 0x000fca000000000a */
[----:B------:R0:W-:Y:S05]  /*4750*/  @P1 STG.E desc[UR54][R6.64+0x1a4], R77 ;  /* 0x0001a44d06001986 */ /* 0x0001ea000c101936 */
[----:B------:R-:W-:Y:S05]  /*4760*/  @!P2 BRA `(.L_x_142) ;  /* 0x000000000004a947 */ /* 0x000fea0003800000 */
[----:B------:R0:W5:Y:S02]  /*4770*/  LDG.E.LTC128B R104, desc[UR54][R4.64+0x1a0] ;  /* 0x0001a03604687981 */ /* 0x000164000c1e1920 */
.L_x_142:
[----:B------:R-:W-:Y:S05]  /*4780*/  BSYNC B1 ;  /* 0x0000000000017941 */ /* 0x000fea0003800000 */
.L_x_141:
        /* <DEDUP_REMOVED lines=8> */
.L_x_144:
[----:B------:R-:W-:Y:S05]  /*4810*/  BSYNC B1 ;  /* 0x0000000000017941 */ /* 0x000fea0003800000 */
.L_x_143:
        /* <DEDUP_REMOVED lines=8> */
.L_x_146:
[----:B------:R-:W-:Y:S05]  /*48a0*/  BSYNC B1 ;  /* 0x0000000000017941 */ /* 0x000fea0003800000 */
.L_x_145:
[----:B0----5:R-:W-:Y:S01]  /*48b0*/  FMUL R11, R104, R89 ;  /* 0x00000059680b7220 */ /* 0x021fe20000400000 */
[----:B------:R-:W-:Y:S01]  /*48c0*/  ISETP.GT.AND P0, PT, R0, RZ, P2 ;  /* 0x000000ff0000720c */ /* 0x000fe20001704270 */
[----:B------:R-:W-:Y:S02]  /*48d0*/  BSSY B1, `(.L_x_147) ;  /* 0x0000005000017945 */ /* 0x000fe40003800000 */
[----:B------:R-:W-:-:S05]  /*48e0*/  FFMA R11, R80, R88, R11 ;  /* 0x00000058500b7223 */ /* 0x000fca000000000b */
[----:B------:R0:W-:Y:S05]  /*48f0*/  @P3 STG.E desc[UR54][R6.64+0x1c0], R11 ;  /* 0x0001c00b06003986 */ /* 0x0001ea000c101936 */
[----:B------:R-:W-:Y:S05]  /*4900*/  @!P0 BRA `(.L_x_148) ;  /* 0x0000000000048947 */ /* 0x000fea0003800000 */
[----:B------:R0:W5:Y:S02]  /*4910*/  LDG.E.LTC128B R104, desc[UR54][R2.64+0x1c4] ;  /* 0x0001c43602687981 */ /* 0x000164000c1e1920 */
.L_x_148:
[----:B------:R-:W-:Y:S05]  /*4920*/  BSYNC B1 ;  /* 0x0000000000017941 */ /* 0x000fea0003800000 */
.L_x_147:
[----:B-----5:R-:W-:Y:S01]  /*4930*/  FMUL R10, R104, R89 ;  /* 0x00000059680a7220 */ /* 0x020fe20000400000 */
[----:B------:R-:W-:Y:S01]  /*4940*/  ISETP.GT.AND P1, PT, R0, 0x8, P1 ;  /* 0x000000080000780c */ /* 0x000fe20000f24270 */
[----:B------:R-:W-:Y:S02]  /*4950*/  BSSY B1, `(.L_x_149) ;  /* 0x0000005000017945 */ /* 0x000fe40003800000 */
[----:B------:R-:W-:-:S05]  /*4960*/  FFMA R81, R81, R88, R10 ;  /* 0x0000005851517223 */ /* 0x000fca000000000a */
[----:B------:R0:W-:Y:S05]  /*4970*/  @P0 STG.E desc[UR54][R6.64+0x1c4], R81 ;  /* 0x0001c45106000986 */ /* 0x0001ea000c101936 */
[----:B------:R-:W-:Y:S05]  /*4980*/  @!P1 BRA `(.L_x_150) ;  /* 0x0000000000049947 */ /* 0x000fea0003800000 */
[----:B------:R0:W5:Y:S02]  /*4990*/  LDG.E.LTC128B R104, desc[UR54][R4.64+0x1c0] ;  /* 0x0001c03604687981 */ /* 0x000164000c1e1920 */
.L_x_150:
[----:B------:R-:W-:Y:S05]  /*49a0*/  BSYNC B1 ;  /* 0x0000000000017941 */ /* 0x000fea0003800000 */
.L_x_149:
        /* <DEDUP_REMOVED lines=8> */
.L_x_152:
[----:B------:R-:W-:Y:S05]  /*4a30*/  BSYNC B1 ;  /* 0x0000000000017941 */ /* 0x000fea0003800000 */
.L_x_151:
        /* <DEDUP_REMOVED lines=8> */
.L_x_154:
[----:B------:R-:W-:Y:S05]  /*4ac0*/  BSYNC B1 ;  /* 0x0000000000017941 */ /* 0x000fea0003800000 */
.L_x_153:
[----:B0----5:R-:W-:Y:S01]  /*4ad0*/  FMUL R11, R104, R89 ;  /* 0x00000059680b7220 */ /* 0x021fe20000400000 */
[----:B------:R-:W-:Y:S01]  /*4ae0*/  ISETP.GT.AND P2, PT, R0, RZ, P1 ;  /* 0x000000ff0000720c */ /* 0x000fe20000f44270 */
[----:B------:R-:W-:Y:S02]  /*4af0*/  BSSY B1, `(.L_x_155) ;  /* 0x0000005000017945 */ /* 0x000fe40003800000 */
[----:B------:R-:W-:-:S05]  /*4b00*/  FFMA R11, R84, R88, R11 ;  /* 0x00000058540b7223 */ /* 0x000fca000000000b */
[----:B------:R0:W-:Y:S05]  /*4b10*/  @P3 STG.E desc[UR54][R6.64+0x1e0], R11 ;  /* 0x0001e00b06003986 */ /* 0x0001ea000c101936 */
[----:B------:R-:W-:Y:S05]  /*4b20*/  @!P2 BRA `(.L_x_156) ;  /* 0x000000000004a947 */ /* 0x000fea0003800000 */
[----:B------:R0:W5:Y:S02]  /*4b30*/  LDG.E.LTC128B R104, desc[UR54][R2.64+0x1e4] ;  /* 0x0001e43602687981 */ /* 0x000164000c1e1920 */
.L_x_156:
[----:B------:R-:W-:Y:S05]  /*4b40*/  BSYNC B1 ;  /* 0x0000000000017941 */ /* 0x000fea0003800000 */
.L_x_155:
[----:B01--45:R-:W-:Y:S01]  /*4b50*/  FMUL R2, R104, R89 ;  /* 0x0000005968027220 */ /* 0x033fe20000400000 */
[----:B------:R-:W-:Y:S01]  /*4b60*/  ISETP.GT.AND P0, PT, R0, 0x8, P0 ;  /* 0x000000080000780c */ /* 0x000fe20000704270 */
[----:B------:R-:W-:Y:S02]  /*4b70*/  BSSY B1, `(.L_x_157) ;  /* 0x0000005000017945 */ /* 0x000fe40003800000 */
[----:B------:R-:W-:-:S05]  /*4b80*/  FFMA R85, R85, R88, R2 ;  /* 0x0000005855557223 */ /* 0x000fca0000000002 */
[----:B------:R0:W-:Y:S05]  /*4b90*/  @P2 STG.E desc[UR54][R6.64+0x1e4], R85 ;  /* 0x0001e45506002986 */ /* 0x0001ea000c101936 */
[----:B------:R-:W-:Y:S05]  /*4ba0*/  @!P0 BRA `(.L_x_158) ;  /* 0x0000000000048947 */ /* 0x000fea0003800000 */
[----:B------:R1:W5:Y:S02]  /*4bb0*/  LDG.E.LTC128B R104, desc[UR54][R4.64+0x1e0] ;  /* 0x0001e03604687981 */ /* 0x000364000c1e1920 */
.L_x_158:
[----:B------:R-:W-:Y:S05]  /*4bc0*/  BSYNC B1 ;  /* 0x0000000000017941 */ /* 0x000fea0003800000 */
.L_x_157:
[----:B-----5:R-:W-:Y:S01]  /*4bd0*/  FMUL R3, R104, R89 ;  /* 0x0000005968037220 */ /* 0x020fe20000400000 */
[----:B------:R-:W-:Y:S01]  /*4be0*/  @P0 IMAD.MOV.U32 R2, RZ, RZ, R8 ;  /* 0x000000ffff020224 */ /* 0x000fe200078e0008 */
[----:B------:R-:W-:Y:S01]  /*4bf0*/  ISETP.GT.AND P1, PT, R0, 0x8, P1 ;  /* 0x000000080000780c */ /* 0x000fe20000f24270 */
[----:B------:R-:W-:Y:S01]  /*4c00*/  BSSY B1, `(.L_x_159) ;  /* 0x0000006000017945 */ /* 0x000fe20003800000 */
[----:B0-2---:R-:W-:Y:S01]  /*4c10*/  FFMA R7, R86, R88, R3 ;  /* 0x0000005856077223 */ /* 0x005fe20000000003 */
[----:B------:R-:W-:-:S05]  /*4c20*/  @P0 IMAD.MOV.U32 R3, RZ, RZ, R9 ;  /* 0x000000ffff030224 */ /* 0x000fca00078e0009 */
[----:B------:R0:W-:Y:S05]  /*4c30*/  @P0 STG.E desc[UR54][R2.64+0x1e0], R7 ;  /* 0x0001e00702000986 */ /* 0x0001ea000c101936 */
[----:B------:R-:W-:Y:S05]  /*4c40*/  @!P1 BRA `(.L_x_160) ;  /* 0x0000000000049947 */ /* 0x000fea0003800000 */
[----:B------:R2:W5:Y:S02]  /*4c50*/  LDG.E.LTC128B R104, desc[UR54][R4.64+0x1e4] ;  /* 0x0001e43604687981 */ /* 0x000564000c1e1920 */
.L_x_160:
[----:B------:R-:W-:Y:S05]  /*4c60*/  BSYNC B1 ;  /* 0x0000000000017941 */ /* 0x000fea0003800000 */
.L_x_159:
[----:B-----5:R-:W-:-:S04]  /*4c70*/  FMUL R104, R104, R89 ;  /* 0x0000005968687220 */ /* 0x020fc80000400000 */
[----:B------:R-:W-:Y:S01]  /*4c80*/  FFMA R87, R87, R88, R104 ;  /* 0x0000005857577223 */ /* 0x000fe20000000068 */
[----:B------:R-:W-:Y:S06]  /*4c90*/  @!P1 BRA `(.L_x_161) ;  /* 0x0000000c00a09947 */ /* 0x000fec0003800000 */
[----:B------:R4:W-:Y:S01]  /*4ca0*/  STG.E desc[UR54][R8.64+0x1e4], R87 ;  /* 0x0001e45708007986 */ /* 0x0009e2000c101936 */
[----:B------:R-:W-:Y:S05]  /*4cb0*/  BRA `(.L_x_161) ;  /* 0x0000000c00987947 */ /* 0x000fea0003800000 */
.L_x_36:
[----:B------:R-:W-:Y:S01]  /*4cc0*/  ULDC.64 UR4, c[0x0][0x5c0] ;  /* 0x0001700000047ab9 */ /* 0x000fe20000000a00 */
[----:B------:R-:W-:Y:S01]  /*4cd0*/  ISETP.GT.AND P5, PT, R18, 0x1, PT ;  /* 0x000000011200780c */ /* 0x000fe20003fa4270 */
[-C--:B------:R-:W-:Y:S01]  /*4ce0*/  FMUL R25, R25, R88.reuse ;  /* 0x0000005819197220 */ /* 0x080fe20000400000 */
[----:B------:R-:W-:Y:S01]  /*4cf0*/  LEA R2, P1, R102, UR4, 0x2 ;  /* 0x0000000466027c11 */ /* 0x000fe2000f8210ff */
[-C--:B------:R-:W-:Y:S01]  /*4d00*/  FMUL R9, R26, R88.reuse ;  /* 0x000000581a097220 */ /* 0x080fe20000400000 */
[----:B------:R-:W-:Y:S01]  /*4d10*/  ISETP.GT.AND P3, PT, R0, RZ, P5 ;  /* 0x000000ff0000720c */ /* 0x000fe20002f64270 */
[-C--:B------:R-:W-:Y:S01]  /*4d20*/  FMUL R27, R27, R88.reuse ;  /* 0x000000581b1b7220 */ /* 0x080fe20000400000 */
[----:B------:R-:W-:Y:S01]  /*4d30*/  LEA.HI.X R3, R102, UR5, R7, 0x2, P1 ;  /* 0x0000000566037c11 */ /* 0x000fe200088f1407 */
[-C--:B------:R-:W-:Y:S01]  /*4d40*/  FMUL R7, R24, R88.reuse ;  /* 0x0000005818077220 */ /* 0x080fe20000400000 */
[C---:B------:R-:W-:Y:S01]  /*4d50*/  ISETP.GT.AND P0, PT, R0.reuse, 0x8, P0 ;  /* 0x000000080000780c */ /* 0x040fe20000704270 */
[-C--:B------:R-:W-:Y:S01]  /*4d60*/  FMUL R29, R29, R88.reuse ;  /* 0x000000581d1d7220 */ /* 0x080fe20000400000 */
[----:B------:R-:W-:Y:S01]  /*4d70*/  ISETP.GT.AND P5, PT, R0, 0x8, P5 ;  /* 0x000000080000780c */ /* 0x000fe20002fa4270 */
[-C--:B------:R-:W-:Y:S01]  /*4d80*/  FMUL R11, R30, R88.reuse ;  /* 0x000000581e0b7220 */ /* 0x080fe20000400000 */
[----:B------:R0:W-:Y:S01]  /*4d90*/  @P2 STG.E desc[UR54][R2.64], R7 ;  /* 0x0000000702002986 */ /* 0x0001e2000c101936 */
[C---:B------:R-:W-:Y:S01]  /*4da0*/  ISETP.GT.AND P2, PT, R18.reuse, 0x8, PT ;  /* 0x000000081200780c */ /* 0x040fe20003f44270 */
[-C--:B------:R-:W-:Y:S01]  /*4db0*/  FMUL R31, R31, R88.reuse ;  /* 0x000000581f1f7220 */ /* 0x080fe20000400000 */
[----:B------:R-:W-:Y:S01]  /*4dc0*/  SHF.L.U64.HI R5, R95, 0x2, R94 ;  /* 0x000000025f057819 */ /* 0x000fe2000001025e */
[----:B------:R-:W-:Y:S01]  /*4dd0*/  FMUL R33, R33, R88 ;  /* 0x0000005821217220 */ /* 0x000fe20000400000 */
[----:B------:R-:W-:Y:S01]  /*4de0*/  LEA R4, P6, R95, R2, 0x2 ;  /* 0x000000025f047211 */ /* 0x000fe200078c10ff */
[----:B------:R-:W-:Y:S01]  /*4df0*/  @P3 STG.E desc[UR54][R2.64+0x4], R25 ;  /* 0x0000041902003986 */ /* 0x000fe2000c101936 */
[----:B------:R-:W-:Y:S01]  /*4e00*/  ISETP.GT.AND P1, PT, R18, 0x9, PT ;  /* 0x000000091200780c */ /* 0x000fe20003f24270 */
[-C--:B------:R-:W-:Y:S01]  /*4e10*/  FMUL R35, R35, R88.reuse ;  /* 0x0000005823237220 */ /* 0x080fe20000400000 */
[C---:B------:R-:W-:Y:S01]  /*4e20*/  ISETP.GT.AND P4, PT, R0.reuse, RZ, P2 ;  /* 0x000000ff0000720c */ /* 0x040fe20001784270 */
[----:B------:R-:W-:Y:S01]  /*4e30*/  IMAD.X R5, R5, 0x1, R3, P6 ;  /* 0x0000000105057824 */ /* 0x000fe200030e0603 */
[----:B------:R-:W-:Y:S01]  /*4e40*/  ISETP.GT.AND P3, PT, R0, RZ, P1 ;  /* 0x000000ff0000720c */ /* 0x000fe20000f64270 */
[-C--:B0-----:R-:W-:Y:S01]  /*4e50*/  FMUL R7, R28, R88.reuse ;  /* 0x000000581c077220 */ /* 0x081fe20000400000 */
[C---:B------:R-:W-:Y:S01]  /*4e60*/  ISETP.GT.AND P2, PT, R0.reuse, 0x8, P2 ;  /* 0x000000080000780c */ /* 0x040fe20001744270 */
[-C--:B------:R-:W-:Y:S01]  /*4e70*/  FMUL R37, R37, R88.reuse ;  /* 0x0000005825257220 */ /* 0x080fe20000400000 */
[----:B------:R-:W-:Y:S01]  /*4e80*/  ISETP.GT.AND P1, PT, R0, 0x8, P1 ;  /* 0x000000080000780c */ /* 0x000fe20000f24270 */
[----:B------:R0:W-:Y:S01]  /*4e90*/  @P0 STG.E desc[UR54][R4.64], R9 ;  /* 0x0000000904000986 */ /* 0x0001e2000c101936 */
[C---:B------:R-:W-:Y:S01]  /*4ea0*/  ISETP.GT.AND P0, PT, R18.reuse, 0x10, PT ;  /* 0x000000101200780c */ /* 0x040fe20003f04270 */
[-C--:B------:R-:W-:Y:S01]  /*4eb0*/  FMUL R39, R39, R88.reuse ;  /* 0x0000005827277220 */ /* 0x080fe20000400000 */
[-C--:B------:R-:W-:Y:S01]  /*4ec0*/  FMUL R41, R41, R88.reuse ;  /* 0x0000005829297220 */ /* 0x080fe20000400000 */
[----:B------:R-:W-:Y:S01]  /*4ed0*/  @P5 STG.E desc[UR54][R4.64+0x4], R27 ;  /* 0x0000041b04005986 */ /* 0x000fe2000c101936 */
[----:B------:R-:W-:Y:S01]  /*4ee0*/  ISETP.GT.AND P5, PT, R18, 0x11, PT ;  /* 0x000000111200780c */ /* 0x000fe20003fa4270 */
[-C--:B------:R-:W-:Y:S01]  /*4ef0*/  FMUL R43, R43, R88.reuse ;  /* 0x000000582b2b7220 */ /* 0x080fe20000400000 */
[-C--:B------:R-:W-:Y:S01]  /*4f00*/  FMUL R45, R45, R88.reuse ;  /* 0x000000582d2d7220 */ /* 0x080fe20000400000 */
[----:B------:R1:W-:Y:S01]  /*4f10*/  @P4 STG.E desc[UR54][R2.64+0x20], R7 ;  /* 0x0000200702004986 */ /* 0x0003e2000c101936 */
[C---:B------:R-:W-:Y:S01]  /*4f20*/  ISETP.GT.AND P4, PT, R0.reuse, RZ, P0 ;  /* 0x000000ff0000720c */ /* 0x040fe20000784270 */
[-C--:B------:R-:W-:Y:S01]  /*4f30*/  FMUL R47, R47, R88.reuse ;  /* 0x000000582f2f7220 */ /* 0x080fe20000400000 */
[-C--:B------:R-:W-:Y:S01]  /*4f40*/  FMUL R49, R49, R88.reuse ;  /* 0x0000005831317220 */ /* 0x080fe20000400000 */
[----:B------:R-:W-:Y:S01]  /*4f50*/  @P3 STG.E desc[UR54][R2.64+0x24], R29 ;  /* 0x0000241d02003986 */ /* 0x000fe2000c101936 */
[----:B------:R-:W-:Y:S01]  /*4f60*/  ISETP.GT.AND P3, PT, R0, RZ, P5 ;  /* 0x000000ff0000720c */ /* 0x000fe20002f64270 */
[-C--:B0-----:R-:W-:Y:S01]  /*4f70*/  FMUL R9, R32, R88.reuse ;  /* 0x0000005820097220 */ /* 0x081fe20000400000 */
[-C--:B------:R-:W-:Y:S01]  /*4f80*/  FMUL R51, R51, R88.reuse ;  /* 0x0000005833337220 */ /* 0x080fe20000400000 */
[----:B------:R0:W-:Y:S01]  /*4f90*/  @P2 STG.E desc[UR54][R4.64+0x20], R11 ;  /* 0x0000200b04002986 */ /* 0x0001e2000c101936 */
[----:B------:R-:W-:Y:S01]  /*4fa0*/  ISETP.GT.AND P2, PT, R0, 0x8, P5 ;  /* 0x000000080000780c */ /* 0x000fe20002f44270 */
[-C--:B------:R-:W-:Y:S01]  /*4fb0*/  FMUL R53, R53, R88.reuse ;  /* 0x0000005835357220 */ /* 0x080fe20000400000 */
[----:B------:R-:W-:Y:S01]  /*4fc0*/  ISETP.GT.AND P5, PT, R18, 0x18, PT ;  /* 0x000000181200780c */ /* 0x000fe20003fa4270 */
[----:B------:R-:W-:Y:S01]  /*4fd0*/  @P1 STG.E desc[UR54][R4.64+0x24], R31 ;  /* 0x0000241f04001986 */ /* 0x000fe2000c101936 */
[----:B------:R-:W-:Y:S01]  /*4fe0*/  ISETP.GT.AND P1, PT, R0, 0x8, P0 ;  /* 0x000000080000780c */ /* 0x000fe20000724270 */
[-C--:B-1----:R-:W-:Y:S01]  /*4ff0*/  FMUL R7, R34, R88.reuse ;  /* 0x0000005822077220 */ /* 0x082fe20000400000 */
[----:B------:R-:W-:Y:S01]  /*5000*/  ISETP.GT.AND P0, PT, R18, 0x19, PT ;  /* 0x000000191200780c */ /* 0x000fe20003f04270 */
[----:B------:R1:W-:Y:S01]  /*5010*/  @P4 STG.E desc[UR54][R2.64+0x40], R9 ;  /* 0x0000400902004986 */ /* 0x0003e2000c101936 */
[C---:B------:R-:W-:Y:S01]  /*5020*/  ISETP.GT.AND P4, PT, R0.reuse, RZ, P5 ;  /* 0x000000ff0000720c */ /* 0x040fe20002f84270 */
[-C--:B------:R-:W-:Y:S01]  /*5030*/  FMUL R55, R55, R88.reuse ;  /* 0x0000005837377220 */ /* 0x080fe20000400000 */
[-C--:B------:R-:W-:Y:S01]  /*5040*/  FMUL R57, R57, R88.reuse ;  /* 0x0000005839397220 */ /* 0x080fe20000400000 */
[----:B------:R-:W-:Y:S01]  /*5050*/  @P3 STG.E desc[UR54][R2.64+0x44], R33 ;  /* 0x0000442102003986 */ /* 0x000fe2000c101936 */
[----:B------:R-:W-:Y:S01]  /*5060*/  ISETP.GT.AND P3, PT, R0, RZ, P0 ;  /* 0x000000ff0000720c */ /* 0x000fe20000764270 */
[-C--:B0-----:R-:W-:Y:S01]  /*5070*/  FMUL R11, R38, R88.reuse ;  /* 0x00000058260b7220 */ /* 0x081fe20000400000 */
[----:B------:R-:W-:Y:S01]  /*5080*/  ISETP.GT.AND P0, PT, R0, 0x8, P0 ;  /* 0x000000080000780c */ /* 0x000fe20000704270 */
[-C--:B------:R-:W-:Y:S01]  /*5090*/  FMUL R59, R59, R88.reuse ;  /* 0x000000583b3b7220 */ /* 0x080fe20000400000 */
[-C--:B------:R-:W-:Y:S01]  /*50a0*/  FMUL R61, R61, R88.reuse ;  /* 0x000000583d3d7220 */ /* 0x080fe20000400000 */
[----:B------:R0:W-:Y:S01]  /*50b0*/  @P1 STG.E desc[UR54][R4.64+0x40], R7 ;  /* 0x0000400704001986 */ /* 0x0001e2000c101936 */
[----:B------:R-:W-:Y:S01]  /*50c0*/  ISETP.GT.AND P1, PT, R18, 0x20, PT ;  /* 0x000000201200780c */ /* 0x000fe20003f24270 */
[-C--:B-1----:R-:W-:Y:S01]  /*50d0*/  FMUL R9, R36, R88.reuse ;  /* 0x0000005824097220 */ /* 0x082fe20000400000 */
[-C--:B------:R-:W-:Y:S01]  /*50e0*/  FMUL R63, R63, R88.reuse ;  /* 0x000000583f3f7220 */ /* 0x080fe20000400000 */
[----:B------:R-:W-:Y:S01]  /*50f0*/  @P2 STG.E desc[UR54][R4.64+0x44], R35 ;  /* 0x0000442304002986 */ /* 0x000fe2000c101936 */
[----:B------:R-:W-:Y:S01]  /*5100*/  ISETP.GT.AND P2, PT, R0, 0x8, P5 ;  /* 0x000000080000780c */ /* 0x000fe20002f44270 */
[-C--:B------:R-:W-:Y:S01]  /*5110*/  FMUL R65, R65, R88.reuse ;  /* 0x0000005841417220 */ /* 0x080fe20000400000 */
[----:B------:R-:W-:Y:S01]  /*5120*/  ISETP.GT.AND P5, PT, R18, 0x21, PT ;  /* 0x000000211200780c */ /* 0x000fe20003fa4270 */
[----:B------:R1:W-:Y:S01]  /*5130*/  @P4 STG.E desc[UR54][R2.64+0x60], R9 ;  /* 0x0000600902004986 */ /* 0x0003e2000c101936 */
[C---:B------:R-:W-:Y:S01]  /*5140*/  ISETP.GT.AND P4, PT, R0.reuse, RZ, P1 ;  /* 0x000000ff0000720c */ /* 0x040fe20000f84270 */
[-C--:B------:R-:W-:Y:S01]  /*5150*/  FMUL R67, R67, R88.reuse ;  /* 0x0000005843437220 */ /* 0x080fe20000400000 */
[C---:B------:R-:W-:Y:S01]  /*5160*/  ISETP.GT.AND P1, PT, R0.reuse, 0x8, P1 ;  /* 0x000000080000780c */ /* 0x040fe20000f24270 */
[----:B------:R-:W-:Y:S01]  /*5170*/  @P3 STG.E desc[UR54][R2.64+0x64], R37 ;  /* 0x0000642502003986 */ /* 0x000fe2000c101936 */
[----:B------:R-:W-:Y:S01]  /*5180*/  ISETP.GT.AND P3, PT, R0, RZ, P5 ;  /* 0x000000ff0000720c */ /* 0x000fe20002f64270 */
[-C--:B0-----:R-:W-:Y:S01]  /*5190*/  FMUL R7, R40, R88.reuse ;  /* 0x0000005828077220 */ /* 0x081fe20000400000 */
[-C--:B------:R-:W-:Y:S01]  /*51a0*/  FMUL R69, R69, R88.reuse ;  /* 0x0000005845457220 */ /* 0x080fe20000400000 */
[-C--:B------:R-:W-:Y:S01]  /*51b0*/  FMUL R71, R71, R88.reuse ;  /* 0x0000005847477220 */ /* 0x080fe20000400000 */
[-C--:B------:R-:W-:Y:S01]  /*51c0*/  FMUL R73, R73, R88.reuse ;  /* 0x0000005849497220 */ /* 0x080fe20000400000 */
[----:B------:R0:W-:Y:S01]  /*51d0*/  @P2 STG.E desc[UR54][R4.64+0x60], R11 ;  /* 0x0000600b04002986 */ /* 0x0001e2000c101936 */
[----:B------:R-:W-:Y:S01]  /*51e0*/  ISETP.GT.AND P2, PT, R0, 0x8, P5 ;  /* 0x000000080000780c */ /* 0x000fe20002f44270 */
[-C--:B-1----:R-:W-:Y:S01]  /*51f0*/  FMUL R9, R42, R88.reuse ;  /* 0x000000582a097220 */ /* 0x082fe20000400000 */
[C---:B------:R-:W-:Y:S01]  /*5200*/  ISETP.GT.AND P5, PT, R18.reuse, 0x28, PT ;  /* 0x000000281200780c */ /* 0x040fe20003fa4270 */
        /* <DEDUP_REMOVED lines=12> */
[----:B------:R0:W-:Y:S01]  /*52d0*/  @P1 STG.E desc[UR54][R4.64+0x80], R9 ;  /* 0x0000800904001986 */ /* 0x0001e2000c101936 */
[----:B------:R-:W-:Y:S01]  /*52e0*/  ISETP.GT.AND P1, PT, R18, 0x30, PT ;  /* 0x000000301200780c */ /* 0x000fe20003f24270 */
[-C--:B------:R-:W-:Y:S01]  /*52f0*/  FMUL R83, R83, R88.reuse ;  /* 0x0000005853537220 */ /* 0x080fe20000400000 */
[-C--:B------:R-:W-:Y:S01]  /*5300*/  FMUL R85, R85, R88.reuse ;  /* 0x0000005855557220 */ /* 0x080fe20000400000 */
[----:B------:R-:W-:Y:S01]  /*5310*/  @P2 STG.E desc[UR54][R4.64+0x84], R43 ;  /* 0x0000842b04002986 */ /* 0x000fe2000c101936 */
[-C--:B-1----:R-:W-:Y:S01]  /*5320*/  FMUL R7, R44, R88.reuse ;  /* 0x000000582c077220 */ /* 0x082fe20000400000 */
[----:B------:R-:W-:Y:S01]  /*5330*/  ISETP.GT.AND P2, PT, R0, 0x8, P5 ;  /* 0x000000080000780c */ /* 0x000fe20002f44270 */
[----:B------:R-:W-:Y:S01]  /*5340*/  FMUL R87, R87, R88 ;  /* 0x0000005857577220 */ /* 0x000fe20000400000 */
[----:B------:R-:W-:-:S02]  /*5350*/  ISETP.GT.AND P5, PT, R18, 0x31, PT ;  /* 0x000000311200780c */ /* 0x000fc40003fa4270 */
[----:B------:R1:W-:Y:S01]  /*5360*/  @P4 STG.E desc[UR54][R2.64+0xa0], R7 ;  /* 0x0000a00702004986 */ /* 0x0003e2000c101936 */
[----:B------:R-:W-:Y:S01]  /*5370*/  ISETP.GT.AND P4, PT, R0, RZ, P1 ;  /* 0x000000ff0000720c */ /* 0x000fe20000f84270 */
[----:B0-----:R-:W-:Y:S01]  /*5380*/  FMUL R9, R48, R88 ;  /* 0x0000005830097220 */ /* 0x001fe20000400000 */
[C---:B------:R-:W-:Y:S01]  /*5390*/  ISETP.GT.AND P1, PT, R0.reuse, 0x8, P1 ;  /* 0x000000080000780c */ /* 0x040fe20000f24270 */
[----:B------:R-:W-:Y:S01]  /*53a0*/  @P3 STG.E desc[UR54][R2.64+0xa4], R45 ;  /* 0x0000a42d02003986 */ /* 0x000fe2000c101936 */
[----:B------:R-:W-:-:S04]  /*53b0*/  ISETP.GT.AND P3, PT, R0, RZ, P5 ;  /* 0x000000ff0000720c */ /* 0x000fc80002f64270 */
[----:B------:R0:W-:Y:S01]  /*53c0*/  @P2 STG.E desc[UR54][R4.64+0xa0], R11 ;  /* 0x0000a00b04002986 */ /* 0x0001e2000c101936 */
[----:B------:R-:W-:Y:S02]  /*53d0*/  ISETP.GT.AND P2, PT, R0, 0x8, P5 ;  /* 0x000000080000780c */ /* 0x000fe40002f44270 */
[C---:B------:R-:W-:Y:S01]  /*53e0*/  ISETP.GT.AND P5, PT, R18.reuse, 0x38, PT ;  /* 0x000000381200780c */ /* 0x040fe20003fa4270 */
[----:B------:R-:W-:Y:S01]  /*53f0*/  @P0 STG.E desc[UR54][R4.64+0xa4], R47 ;  /* 0x0000a42f04000986 */ /* 0x000fe2000c101936 */
[----:B------:R-:W-:Y:S01]  /*5400*/  ISETP.GT.AND P0, PT, R18, 0x39, PT ;  /* 0x000000391200780c */ /* 0x000fe20003f04270 */
[----:B-1----:R-:W-:Y:S02]  /*5410*/  FMUL R7, R50, R88 ;  /* 0x0000005832077220 */ /* 0x002fe40000400000 */
[----:B------:R1:W-:Y:S01]  /*5420*/  @P4 STG.E desc[UR54][R2.64+0xc0], R9 ;  /* 0x0000c00902004986 */ /* 0x0003e2000c101936 */
[----:B------:R-:W-:-:S03]  /*5430*/  ISETP.GT.AND P4, PT, R0, RZ, P5 ;  /* 0x000000ff0000720c */ /* 0x000fc60002f84270 */
[----:B------:R-:W-:Y:S01]  /*5440*/  @P3 STG.E desc[UR54][R2.64+0xc4], R49 ;  /* 0x0000c43102003986 */ /* 0x000fe2000c101936 */
[----:B------:R-:W-:Y:S01]  /*5450*/  ISETP.GT.AND P3, PT, R0, RZ, P0 ;  /* 0x000000ff0000720c */ /* 0x000fe20000764270 */
[----:B0-----:R-:W-:Y:S01]  /*5460*/  FMUL R11, R54, R88 ;  /* 0x00000058360b7220 */ /* 0x001fe20000400000 */
[----:B------:R-:W-:Y:S01]  /*5470*/  ISETP.GT.AND P0, PT, R0, 0x8, P0 ;  /* 0x000000080000780c */ /* 0x000fe20000704270 */
[----:B------:R0:W-:Y:S01]  /*5480*/  @P1 STG.E desc[UR54][R4.64+0xc0], R7 ;  /* 0x0000c00704001986 */ /* 0x0001e2000c101936 */
[----:B------:R-:W-:-:S03]  /*5490*/  ISETP.GT.AND P1, PT, R18, 0x40, PT ;  /* 0x000000401200780c */ /* 0x000fc60003f24270 */
[----:B------:R-:W-:Y:S01]  /*54a0*/  @P2 STG.E desc[UR54][R4.64+0xc4], R51 ;  /* 0x0000c43304002986 */ /* 0x000fe2000c101936 */
[-C--:B-1----:R-:W-:Y:S01]  /*54b0*/  FMUL R9, R52, R88.reuse ;  /* 0x0000005834097220 */ /* 0x082fe20000400000 */
[----:B------:R-:W-:Y:S02]  /*54c0*/  ISETP.GT.AND P2, PT, R0, 0x8, P5 ;  /* 0x000000080000780c */ /* 0x000fe40002f44270 */
[----:B------:R-:W-:Y:S02]  /*54d0*/  ISETP.GT.AND P5, PT, R18, 0x41, PT ;  /* 0x000000411200780c */ /* 0x000fe40003fa4270 */
        /* <DEDUP_REMOVED lines=35> */
[-C--:B-1----:R-:W-:Y:S02]  /*5710*/  FMUL R7, R66, R88.reuse ;  /* 0x0000005842077220 */ /* 0x082fe40000400000 */
[----:B------:R1:W-:Y:S01]  /*5720*/  @P4 STG.E desc[UR54][R2.64+0x140], R9 ;  /* 0x0001400902004986 */ /* 0x0003e2000c101936 */
[C---:B------:R-:W-:Y:S02]  /*5730*/  ISETP.GT.AND P4, PT, R0.reuse, RZ, P5 ;  /* 0x000000ff0000720c */ /* 0x040fe40002f84270 */
[C---:B------:R-:W-:Y:S01]  /*5740*/  ISETP.GT.AND P5, PT, R0.reuse, 0x8, P5 ;  /* 0x000000080000780c */ /* 0x040fe20002fa4270 */
[----:B------:R-:W-:Y:S01]  /*5750*/  @P3 STG.E desc[UR54][R2.64+0x144], R65 ;  /* 0x0001444102003986 */ /* 0x000fe2000c101936 */
[----:B------:R-:W-:Y:S01]  /*5760*/  ISETP.GT.AND P3, PT, R0, RZ, P0 ;  /* 0x000000ff0000720c */ /* 0x000fe20000764270 */
[-C--:B0-----:R-:W-:Y:S01]  /*5770*/  FMUL R11, R70, R88.reuse ;  /* 0x00000058460b7220 */ /* 0x081fe20000400000 */
[----:B------:R-:W-:Y:S01]  /*5780*/  ISETP.GT.AND P0, PT, R0, 0x8, P0 ;  /* 0x000000080000780c */ /* 0x000fe20000704270 */
[----:B------:R0:W-:Y:S01]  /*5790*/  @P1 STG.E desc[UR54][R4.64+0x140], R7 ;  /* 0x0001400704001986 */ /* 0x0001e2000c101936 */
[----:B------:R-:W-:Y:S01]  /*57a0*/  ISETP.GT.AND P1, PT, R18, 0x60, PT ;  /* 0x000000601200780c */ /* 0x000fe20003f24270 */
[----:B-1----:R-:W-:-:S02]  /*57b0*/  FMUL R9, R68, R88 ;  /* 0x0000005844097220 */ /* 0x002fc40000400000 */
[----:B------:R-:W-:Y:S01]  /*57c0*/  @P2 STG.E desc[UR54][R4.64+0x144], R67 ;  /* 0x0001444304002986 */ /* 0x000fe2000c101936 */
[----:B------:R-:W-:-:S03]  /*57d0*/  ISETP.GT.AND P2, PT, R0, RZ, P1 ;  /* 0x000000ff0000720c */ /* 0x000fc60000f44270 */
[----:B------:R1:W-:Y:S01]  /*57e0*/  @P4 STG.E desc[UR54][R2.64+0x160], R9 ;  /* 0x0001600902004986 */ /* 0x0003e2000c101936 */
[----:B------:R-:W-:Y:S01]  /*57f0*/  ISETP.GT.AND P4, PT, R18, 0x61, PT ;  /* 0x000000611200780c */ /* 0x000fe20003f84270 */
[----:B0-----:R-:W-:Y:S02]  /*5800*/  FMUL R7, R72, R88 ;  /* 0x0000005848077220 */ /* 0x001fe40000400000 */
[----:B------:R-:W-:Y:S01]  /*5810*/  @P3 STG.E desc[UR54][R2.64+0x164], R69 ;  /* 0x0001644502003986 */ /* 0x000fe2000c101936 */
[----:B------:R-:W-:-:S03]  /*5820*/  ISETP.GT.AND P3, PT, R0, RZ, P4 ;  /* 0x000000ff0000720c */ /* 0x000fc60002764270 */
[----:B------:R0:W-:Y:S01]  /*5830*/  @P5 STG.E desc[UR54][R4.64+0x160], R11 ;  /* 0x0001600b04005986 */ /* 0x0001e2000c101936 */
[----:B------:R-:W-:-:S03]  /*5840*/  ISETP.GT.AND P5, PT, R0, 0x8, P4 ;  /* 0x000000080000780c */ /* 0x000fc600027a4270 */
[----:B------:R-:W-:Y:S01]  /*5850*/  @P0 STG.E desc[UR54][R4.64+0x164], R71 ;  /* 0x0001644704000986 */ /* 0x000fe2000c101936 */
[----:B------:R-:W-:Y:S01]  /*5860*/  ISETP.GT.AND P0, PT, R0, 0x8, P1 ;  /* 0x000000080000780c */ /* 0x000fe20000f04270 */
[-C--:B-1----:R-:W-:Y:S01]  /*5870*/  FMUL R9, R74, R88.reuse ;  /* 0x000000584a097220 */ /* 0x082fe20000400000 */
[C---:B------:R-:W-:Y:S01]  /*5880*/  ISETP.GT.AND P1, PT, R18.reuse, 0x68, PT ;  /* 0x000000681200780c */ /* 0x040fe20003f24270 */
[----:B------:R1:W-:Y:S01]  /*5890*/  @P2 STG.E desc[UR54][R2.64+0x180], R7 ;  /* 0x0001800702002986 */ /* 0x0003e2000c101936 */
[----:B------:R-:W-:Y:S02]  /*58a0*/  ISETP.GT.AND P2, PT, R18, 0x69, PT ;  /* 0x000000691200780c */ /* 0x000fe40003f44270 */
[C---:B------:R-:W-:Y:S01]  /*58b0*/  ISETP.GT.AND P4, PT, R0.reuse, RZ, P1 ;  /* 0x000000ff0000720c */ /* 0x040fe20000f84270 */
[----:B------:R-:W-:Y:S01]  /*58c0*/  @P3 STG.E desc[UR54][R2.64+0x184], R73 ;  /* 0x0001844902003986 */ /* 0x000fe2000c101936 */
[----:B------:R-:W-:Y:S01]  /*58d0*/  ISETP.GT.AND P3, PT, R0, RZ, P2 ;  /* 0x000000ff0000720c */ /* 0x000fe20001764270 */
[----:B0-----:R-:W-:Y:S01]  /*58e0*/  FMUL R11, R80, R88 ;  /* 0x00000058500b7220 */ /* 0x001fe20000400000 */
[----:B------:R-:W-:-:S02]  /*58f0*/  ISETP.GT.AND P1, PT, R0, 0x8, P1 ;  /* 0x000000080000780c */ /* 0x000fc40000f24270 */
[----:B------:R-:W-:Y:S01]  /*5900*/  ISETP.GT.AND P2, PT, R0, 0x8, P2 ;  /* 0x000000080000780c */ /* 0x000fe20001744270 */
[----:B------:R0:W-:Y:S01]  /*5910*/  @P0 STG.E desc[UR54][R4.64+0x180], R9 ;  /* 0x0001800904000986 */ /* 0x0001e2000c101936 */
[----:B------:R-:W-:Y:S01]  /*5920*/  ISETP.GT.AND P0, PT, R18, 0x70, PT ;  /* 0x000000701200780c */ /* 0x000fe20003f04270 */
[----:B-1----:R-:W-:Y:S02]  /*5930*/  FMUL R7, R76, R88 ;  /* 0x000000584c077220 */ /* 0x002fe40000400000 */
[----:B------:R-:W-:Y:S01]  /*5940*/  @P5 STG.E desc[UR54][R4.64+0x184], R75 ;  /* 0x0001844b04005986 */ /* 0x000fe2000c101936 */
[----:B------:R-:W-:Y:S02]  /*5950*/  ISETP.GT.AND P6, PT, R0, RZ, P0 ;  /* 0x000000ff0000720c */ /* 0x000fe400007c4270 */
[C---:B------:R-:W-:Y:S01]  /*5960*/  ISETP.GT.AND P5, PT, R18.reuse, 0x78, PT ;  /* 0x000000781200780c */ /* 0x040fe20003fa4270 */
[----:B------:R1:W-:Y:S01]  /*5970*/  @P4 STG.E desc[UR54][R2.64+0x1a0], R7 ;  /* 0x0001a00702004986 */ /* 0x0003e2000c101936 */
[----:B------:R-:W-:-:S02]  /*5980*/  ISETP.GT.AND P4, PT, R18, 0x79, PT ;  /* 0x000000791200780c */ /* 0x000fc40003f84270 */
[----:B------:R-:W-:Y:S01]  /*5990*/  ISETP.GT.AND P0, PT, R0, 0x8, P0 ;  /* 0x000000080000780c */ /* 0x000fe20000704270 */
[----:B0-----:R-:W-:Y:S01]  /*59a0*/  FMUL R9, R78, R88 ;  /* 0x000000584e097220 */ /* 0x001fe20000400000 */
[----:B------:R-:W-:Y:S01]  /*59b0*/  @P3 STG.E desc[UR54][R2.64+0x1a4], R77 ;  /* 0x0001a44d02003986 */ /* 0x000fe2000c101936 */
[----:B------:R-:W-:-:S03]  /*59c0*/  ISETP.GT.AND P3, PT, R18, 0x71, PT ;  /* 0x000000711200780c */ /* 0x000fc60003f64270 */
[----:B------:R0:W-:Y:S01]  /*59d0*/  @P1 STG.E desc[UR54][R4.64+0x1a0], R9 ;  /* 0x0001a00904001986 */ /* 0x0001e2000c101936 */
[C---:B------:R-:W-:Y:S02]  /*59e0*/  ISETP.GT.AND P1, PT, R0.reuse, RZ, P3 ;  /* 0x000000ff0000720c */ /* 0x040fe40001f24270 */
[C---:B------:R-:W-:Y:S01]  /*59f0*/  ISETP.GT.AND P3, PT, R0.reuse, 0x8, P3 ;  /* 0x000000080000780c */ /* 0x040fe20001f64270 */
[----:B------:R-:W-:Y:S01]  /*5a00*/  @P2 STG.E desc[UR54][R4.64+0x1a4], R79 ;  /* 0x0001a44f04002986 */ /* 0x000fe2000c101936 */
[----:B------:R-:W-:Y:S01]  /*5a10*/  ISETP.GT.AND P2, PT, R0, RZ, P5 ;  /* 0x000000ff0000720c */ /* 0x000fe20002f44270 */
[-C--:B-1----:R-:W-:Y:S01]  /*5a20*/  FMUL R7, R82, R88.reuse ;  /* 0x0000005852077220 */ /* 0x082fe20000400000 */
[C---:B------:R-:W-:Y:S01]  /*5a30*/  ISETP.GT.AND P5, PT, R0.reuse, 0x8, P5 ;  /* 0x000000080000780c */ /* 0x040fe20002fa4270 */
[----:B------:R1:W-:Y:S01]  /*5a40*/  @P6 STG.E desc[UR54][R2.64+0x1c0], R11 ;  /* 0x0001c00b02006986 */ /* 0x0003e2000c101936 */
[C---:B------:R-:W-:Y:S02]  /*5a50*/  ISETP.GT.AND P6, PT, R0.reuse, RZ, P4 ;  /* 0x000000ff0000720c */ /* 0x040fe400027c4270 */
[----:B------:R-:W-:Y:S01]  /*5a60*/  ISETP.GT.AND P4, PT, R0, 0x8, P4 ;  /* 0x000000080000780c */ /* 0x000fe20002784270 */
[----:B0-----:R-:W-:-:S02]  /*5a70*/  FMUL R9, R84, R88 ;  /* 0x0000005854097220 */ /* 0x001fc40000400000 */
[----:B------:R-:W-:Y:S04]  /*5a80*/  @P1 STG.E desc[UR54][R2.64+0x1c4], R81 ;  /* 0x0001c45102001986 */ /* 0x000fe8000c101936 */
[----:B------:R-:W-:Y:S01]  /*5a90*/  @P0 STG.E desc[UR54][R4.64+0x1c0], R7 ;  /* 0x0001c00704000986 */ /* 0x000fe2000c101936 */
[----:B-1----:R-:W-:-:S03]  /*5aa0*/  FMUL R11, R86, R88 ;  /* 0x00000058560b7220 */ /* 0x002fc60000400000 */
[----:B------:R-:W-:Y:S04]  /*5ab0*/  @P3 STG.E desc[UR54][R4.64+0x1c4], R83 ;  /* 0x0001c45304003986 */ /* 0x000fe8000c101936 */
[----:B------:R-:W-:Y:S04]  /*5ac0*/  @P2 STG.E desc[UR54][R2.64+0x1e0], R9 ;  /* 0x0001e00902002986 */ /* 0x000fe8000c101936 */
[----:B------:R0:W-:Y:S02]  /*5ad0*/  @P6 STG.E desc[UR54][R2.64+0x1e4], R85 ;  /* 0x0001e45502006986 */ /* 0x0001e4000c101936 */
[----:B0-----:R-:W-:-:S02]  /*5ae0*/  @P5 IMAD.MOV.U32 R2, RZ, RZ, R4 ;  /* 0x000000ffff025224 */ /* 0x001fc400078e0004 */
[----:B------:R-:W-:-:S05]  /*5af0*/  @P5 IMAD.MOV.U32 R3, RZ, RZ, R5 ;  /* 0x000000ffff035224 */ /* 0x000fca00078e0005 */
[----:B------:R0:W-:Y:S04]  /*5b00*/  @P5 STG.E desc[UR54][R2.64+0x1e0], R11 ;  /* 0x0001e00b02005986 */ /* 0x0001e8000c101936 */
[----:B------:R0:W-:Y:S02]  /*5b10*/  @P4 STG.E desc[UR54][R4.64+0x1e4], R87 ;  /* 0x0001e45704004986 */ /* 0x0001e4000c101936 */
.L_x_161:
[----:B------:R-:W-:Y:S05]  /*5b20*/  BSYNC B0 ;  /* 0x0000000000007941 */ /* 0x000fea0003800000 */
.L_x_35:
[----:B0-----:R-:W-:Y:S01]  /*5b30*/  IMAD.U32 R2, RZ, RZ, UR52 ;  /* 0x00000034ff027e24 */ /* 0x001fe2000f8e00ff */
[----:B------:R-:W-:Y:S01]  /*5b40*/  ULDC.64 UR4, c[0x0][0x650] ;  /* 0x0001940000047ab9 */ /* 0x000fe20000000a00 */
[----:B------:R-:W-:Y:S01]  /*5b50*/  IMAD.U32 R3, RZ, RZ, UR53 ;  /* 0x00000035ff037e24 */ /* 0x000fe2000f8e00ff */
[----:B------:R0:W-:Y:S01]  /*5b60*/  SYNCS.ARRIVE.TRANS64.A1T0 RZ, [R98+UR50], RZ ;  /* 0x000000ff62ff79a7 */ /* 0x0001e20008100032 */
[----:B------:R-:W-:Y:S01]  /*5b70*/  PRMT R0, RZ, 0x7610, R0 ;  /* 0x00007610ff007816 */ /* 0x000fe20000000000 */
[----:B------:R-:W-:Y:S01]  /*5b80*/  IMAD.MOV.U32 R18, RZ, RZ, -0x1 ;  /* 0xffffffffff127424 */ /* 0x000fe200078e00ff */
[----:B------:R-:W-:Y:S01]  /*5b90*/  LEA R16, P0, R2, R16, 0x1 ;  /* 0x0000001002107211 */ /* 0x000fe200078008ff */
[----:B------:R-:W-:Y:S02]  /*5ba0*/  IMAD.MOV.U32 R2, RZ, RZ, -0x1 ;  /* 0xffffffffff027424 */ /* 0x000fe400078e00ff */
[----:B------:R-:W-:Y:S01]  /*5bb0*/  IMAD.MOV.U32 R19, RZ, RZ, -0x1 ;  /* 0xffffffffff137424 */ /* 0x000fe200078e00ff */
[----:B------:R-:W-:-:S02]  /*5bc0*/  IADD3.X R17, R17, UR41, RZ, P0, !PT ;  /* 0x0000002911117c10 */ /* 0x000fc400087fe4ff */
[----:B------:R-:W-:-:S04]  /*5bd0*/  ISETP.GE.U32.AND P0, PT, R16, UR4, PT ;  /* 0x0000000410007c0c */ /* 0x000fc8000bf06070 */
[----:B------:R-:W-:-:S13]  /*5be0*/  ISETP.GE.U32.AND.EX P0, PT, R17, UR5, PT, P0 ;  /* 0x0000000511007c0c */ /* 0x000fda000bf06100 */
[----:B0-----:R-:W-:Y:S05]  /*5bf0*/  @P0 BRA `(.L_x_162) ;  /* 0x0000000400700947 */ /* 0x001fea0003800000 */
[----:B------:R-:W0:Y:S01]  /*5c00*/  S2UR UR7, SR_CTAID.X ;  /* 0x00000000000779c3 */ /* 0x000e220000002500 */
[----:B------:R-:W-:Y:S01]  /*5c10*/  ULDC.64 UR4, c[0x0][0x628] ;  /* 0x00018a0000047ab9 */ /* 0x000fe20000000a00 */
[----:B------:R-:W-:Y:S01]  /*5c20*/  ULDC UR6, c[0x0][0x150] ;  /* 0x0000540000067ab9 */ /* 0x000fe20000000800 */
[----:B------:R-:W-:Y:S01]  /*5c30*/  ISETP.NE.U32.AND P0, PT, RZ, UR4, PT ;  /* 0x00000004ff007c0c */ /* 0x000fe2000bf05070 */
[----:B------:R-:W-:Y:S01]  /*5c40*/  ULDC UR15, c[0x0][0x630] ;  /* 0x00018c00000f7ab9 */ /* 0x000fe20000000800 */
[C---:B------:R-:W-:Y:S02]  /*5c50*/  R2UR UR17, R16.reuse ;  /* 0x00000000101172ca */ /* 0x040fe400000e0000 */
[----:B------:R-:W-:Y:S01]  /*5c60*/  ISETP.NE.AND.EX P0, PT, RZ, UR5, PT, P0 ;  /* 0x00000005ff007c0c */ /* 0x000fe2000bf05300 */
[----:B------:R-:W1:Y:S01]  /*5c70*/  S2UR UR16, SR_CTAID.Y ;  /* 0x00000000001079c3 */ /* 0x000e620000002600 */
[----:B------:R-:W-:Y:S02]  /*5c80*/  R2UR UR12, R16 ;  /* 0x00000000100c72ca */ /* 0x000fe400000e0000 */
[----:B------:R-:W-:-:S02]  /*5c90*/  R2UR UR13, R17 ;  /* 0x00000000110d72ca */ /* 0x000fc400000e0000 */
[----:B0-----:R-:W-:-:S05]  /*5ca0*/  I2FP.F32.U32 R0, UR7 ;  /* 0x0000000700007c45 */ /* 0x001fca0008201000 */
[----:B------:R-:W-:Y:S01]  /*5cb0*/  FMUL R0, R0, UR6 ;  /* 0x0000000600007c20 */ /* 0x000fe20008400000 */
[----:B------:R-:W-:Y:S01]  /*5cc0*/  ULDC UR6, c[0x0][0x154] ;  /* 0x0000550000067ab9 */ /* 0x000fe20000000800 */
[----:B-1----:R-:W-:-:S04]  /*5cd0*/  I2FP.F32.U32 R2, UR16 ;  /* 0x0000001000027c45 */ /* 0x002fc80008201000 */
[----:B------:R-:W0:Y:S01]  /*5ce0*/  F2I.U32.TRUNC.NTZ R0, R0 ;  /* 0x0000000000007305 */ /* 0x000e22000020f000 */
[----:B------:R-:W-:Y:S01]  /*5cf0*/  FMUL R2, R2, UR6 ;  /* 0x0000000602027c20 */ /* 0x000fe20008400000 */
[----:B------:R-:W-:Y:S06]  /*5d00*/  @!P0 BRA `(.L_x_163) ;  /* 0x0000000000308947 */ /* 0x000fec0003800000 */
        /* <DEDUP_REMOVED lines=12> */
.L_x_163:
[----:B------:R-:W-:Y:S01]  /*5dd0*/  USHF.R.U64 UR6, UR12, UR15, UR13 ;  /* 0x0000000f0c067299 */ /* 0x000fe2000800120d */
[----:B------:R-:W-:Y:S01]  /*5de0*/  R2UR UR5, R17 ;  /* 0x00000000110572ca */ /* 0x000fe200000e0000 */
[----:B------:R-:W-:Y:S01]  /*5df0*/  USHF.R.U32.HI UR4, URZ, UR15, UR13 ;  /* 0x0000000f3f047299 */ /* 0x000fe2000801160d */
[----:B------:R-:W1:Y:S01]  /*5e00*/  F2I.U32.TRUNC.NTZ R2, R2 ;  /* 0x0000000200027305 */ /* 0x000e62000020f000 */
[----:B------:R-:W-:Y:S01]  /*5e10*/  UIADD3 UR9, UP0, URZ, -UR6, URZ ;  /* 0x800000063f097290 */ /* 0x000fe2000ff1e03f */
[----:B------:R-:W-:Y:S01]  /*5e20*/  ULDC.64 UR10, c[0x0][0x620] ;  /* 0x00018800000a7ab9 */ /* 0x000fe20000000a00 */
[----:B------:R-:W-:Y:S02]  /*5e30*/  ULDC UR14, c[0x0][0x608] ;  /* 0x00018200000e7ab9 */ /* 0x000fe40000000800 */
[----:B------:R-:W-:Y:S01]  /*5e40*/  UIADD3.X UR4, URZ, ~UR4, URZ, UP0, !UPT ;  /* 0x800000043f047290 */ /* 0x000fe200087fe43f */
[----:B------:R-:W-:Y:S01]  /*5e50*/  ULDC UR15, c[0x0][0x658] ;  /* 0x00019600000f7ab9 */ /* 0x000fe20000000800 */
[----:B------:R-:W-:-:S02]  /*5e60*/  ULDC UR12, c[0x0][0x144] ;  /* 0x00005100000c7ab9 */ /* 0x000fc40000000800 */
[----:B------:R-:W-:Y:S01]  /*5e70*/  UIMAD UR8, UR4, UR10, URZ ;  /* 0x0000000a040872a4 */ /* 0x000fe2000f8e023f */
[----:B------:R-:W-:Y:S02]  /*5e80*/  ULDC UR22, c[0x0][0x148] ;  /* 0x0000520000167ab9 */ /* 0x000fe40000000800 */
[----:B------:R-:W-:Y:S01]  /*5e90*/  UMOV UR4, UR17 ;  /* 0x0000001100047c82 */ /* 0x000fe20008000000 */
[----:B------:R-:W-:Y:S02]  /*5ea0*/  UIMAD UR8, UR9, UR11, UR8 ;  /* 0x0000000b090872a4 */ /* 0x000fe4000f8e0208 */
[----:B------:R-:W-:Y:S01]  /*5eb0*/  UIMAD.WIDE.U32 UR4, UR9, UR10, UR4 ;  /* 0x0000000a090472a5 */ /* 0x000fe2000f8e0004 */
[----:B0-----:R-:W-:Y:S01]  /*5ec0*/  R2UR UR9, R0 ;  /* 0x00000000000972ca */ /* 0x001fe200000e0000 */
[----:B------:R-:W-:Y:S01]  /*5ed0*/  ULDC UR20, c[0x0][0x648] ;  /* 0x0001920000147ab9 */ /* 0x000fe20000000800 */
[----:B-1----:R-:W-:Y:S01]  /*5ee0*/  R2UR UR13, R2 ;  /* 0x00000000020d72ca */ /* 0x002fe200000e0000 */
[----:B------:R-:W-:Y:S01]  /*5ef0*/  UIADD3 UR8, UR5, UR8, URZ ;  /* 0x0000000805087290 */ /* 0x000fe2000fffe03f */
[----:B------:R-:W-:-:S02]  /*5f00*/  ULDC UR21, c[0x0][0x638] ;  /* 0x00018e0000157ab9 */ /* 0x000fc40000000800 */
[----:B------:R-:W-:Y:S02]  /*5f10*/  ULDC UR5, c[0x0][0x618] ;  /* 0x0001860000057ab9 */ /* 0x000fe40000000800 */
[----:B------:R-:W-:Y:S02]  /*5f20*/  USHF.R.U64 UR10, UR4, UR5, UR8 ;  /* 0x00000005040a7299 */ /* 0x000fe40008001208 */
[----:B------:R-:W-:-:S03]  /*5f30*/  USHF.R.U32.HI UR8, URZ, UR5, UR8 ;  /* 0x000000053f087299 */ /* 0x000fc60008011608 */
[----:B------:R-:W-:Y:S01]  /*5f40*/  ULDC.64 UR4, c[0x0][0x640] ;  /* 0x0001900000047ab9 */ /* 0x000fe20000000a00 */
[----:B------:R-:W-:Y:S01]  /*5f50*/  USHF.R.U64 UR11, UR10, UR14, UR8 ;  /* 0x0000000e0a0b7299 */ /* 0x000fe20008001208 */
[----:B------:R-:W-:Y:S01]  /*5f60*/  ISETP.NE.U32.AND P0, PT, RZ, UR4, PT ;  /* 0x00000004ff007c0c */ /* 0x000fe2000bf05070 */
[----:B------:R-:W-:Y:S02]  /*5f70*/  USHF.R.U32.HI UR8, URZ, UR14, UR8 ;  /* 0x0000000e3f087299 */ /* 0x000fe40008011608 */
[----:B------:R-:W-:Y:S01]  /*5f80*/  UIADD3 UR9, -UR9, URZ, URZ ;  /* 0x0000003f09097290 */ /* 0x000fe2000fffe13f */
[----:B------:R-:W-:Y:S01]  /*5f90*/  ISETP.NE.AND.EX P0, PT, RZ, UR5, PT, P0 ;  /* 0x00000005ff007c0c */ /* 0x000fe2000bf05300 */
[----:B------:R-:W-:Y:S02]  /*5fa0*/  USHF.R.U64 UR17, UR11, UR15, UR8 ;  /* 0x0000000f0b117299 */ /* 0x000fe40008001208 */
[----:B------:R-:W-:Y:S02]  /*5fb0*/  UIADD3 UR18, -UR13, URZ, URZ ;  /* 0x0000003f0d127290 */ /* 0x000fe4000fffe13f */
[----:B------:R-:W-:-:S02]  /*5fc0*/  USHF.R.U32.HI UR15, URZ, UR15, UR8 ;  /* 0x0000000f3f0f7299 */ /* 0x000fc40008011608 */
[----:B------:R-:W-:Y:S01]  /*5fd0*/  UIMAD UR19, UR12, UR9, UR7 ;  /* 0x000000090c1372a4 */ /* 0x000fe2000f8e0207 */
[----:B------:R-:W-:-:S05]  /*5fe0*/  UMOV UR14, UR17 ;  /* 0x00000011000e7c82 */ /* 0x000fca0008000000 */
[----:B------:R-:W-:Y:S06]  /*5ff0*/  @!P0 BRA `(.L_x_164) ;  /* 0x0000000000288947 */ /* 0x000fec0003800000 */
        /* <DEDUP_REMOVED lines=10> */
.L_x_164:
[----:B------:R-:W-:Y:S01]  /*60a0*/  UISETP.NE.AND UP0, UPT, UR38, URZ, UPT ;  /* 0x0000003f2600728c */ /* 0x000fe2000bf05270 */
[----:B------:R-:W-:Y:S01]  /*60b0*/  IMAD.MOV.U32 R0, RZ, RZ, 0x1 ;  /* 0x00000001ff007424 */ /* 0x000fe200078e00ff */
[----:B------:R-:W-:Y:S01]  /*60c0*/  USHF.R.U64 UR5, UR14, UR20, UR15 ;  /* 0x000000140e057299 */ /* 0x000fe2000800120f */
[----:B------:R-:W-:Y:S01]  /*60d0*/  IMAD.U32 R19, RZ, RZ, UR6 ;  /* 0x00000006ff137e24 */ /* 0x000fe2000f8e00ff */
[----:B------:R-:W-:Y:S02]  /*60e0*/  ULOP3.LUT UR4, UR11, UR47, URZ, 0xc0, !UPT ;  /* 0x0000002f0b047292 */ /* 0x000fe4000f8ec03f */
[----:B------:R-:W-:Y:S02]  /*60f0*/  UIADD3 UR7, -UR5, URZ, URZ ;  /* 0x0000003f05077290 */ /* 0x000fe4000fffe13f */
[----:B------:R-:W-:Y:S02]  /*6100*/  UIMAD UR4, UR44, UR5, UR4 ;  /* 0x000000052c0472a4 */ /* 0x000fe4000f8e0204 */
[----:B------:R-:W-:-:S02]  /*6110*/  ULOP3.LUT UR10, UR10, UR43, URZ, 0xc0, !UPT ;  /* 0x0000002b0a0a7292 */ /* 0x000fc4000f8ec03f */
[----:B------:R-:W-:Y:S02]  /*6120*/  @UP0 UIMAD UR19, UR22, UR18, UR16 ;  /* 0x00000012161302a4 */ /* 0x000fe4000f8e0210 */
[----:B------:R-:W-:Y:S01]  /*6130*/  UIMAD UR5, UR7, UR21, UR17 ;  /* 0x00000015070572a4 */ /* 0x000fe2000f8e0211 */
[----:B------:R-:W-:Y:S02]  /*6140*/  ULDC UR8, c[0x0][0x600] ;  /* 0x0001800000087ab9 */ /* 0x000fe40000000800 */
[----:B------:R-:W-:Y:S01]  /*6150*/  ULDC UR7, c[0x0][0x610] ;  /* 0x0001840000077ab9 */ /* 0x000fe20000000800 */
[----:B------:R-:W-:Y:S02]  /*6160*/  UIMAD UR5, UR5, UR8, UR10 ;  /* 0x00000008050572a4 */ /* 0x000fe4000f8e020a */
[----:B------:R-:W-:-:S04]  /*6170*/  UIMAD UR4, UR4, UR7, UR19 ;  /* 0x00000007040472a4 */ /* 0x000fc8000f8e0213 */
[----:B------:R-:W-:Y:S02]  /*6180*/  USEL UR7, UR5, UR4, !UP0 ;  /* 0x0000000405077287 */ /* 0x000fe4000c000000 */
[----:B------:R-:W-:-:S04]  /*6190*/  USEL UR4, UR4, UR5, !UP0 ;  /* 0x0000000504047287 */ /* 0x000fc8000c000000 */
[----:B------:R-:W-:Y:S02]  /*61a0*/  IMAD.U32 R2, RZ, RZ, UR7 ;  /* 0x00000007ff027e24 */ /* 0x000fe4000f8e00ff */
[----:B------:R-:W-:-:S07]  /*61b0*/  IMAD.U32 R18, RZ, RZ, UR4 ;  /* 0x00000004ff127e24 */ /* 0x000fce000f8e00ff */
.L_x_162:
[----:B------:R-:W-:Y:S01]  /*61c0*/  UIADD3 UR45, UR36, UR45, URZ ;  /* 0x0000002d242d7290 */ /* 0x000fe2000fffe03f */
[----:B------:R-:W-:Y:S02]  /*61d0*/  LOP3.LUT P0, RZ, R0, 0xff, RZ, 0xc0, !PT ;  /* 0x000000ff00ff7812 */ /* 0x000fe4000780c0ff */
[----:B------:R-:W-:Y:S01]  /*61e0*/  LOP3.LUT R100, R100, 0x1, RZ, 0x3c, !PT ;  /* 0x0000000164647812 */ /* 0x000fe200078e3cff */
[----:B------:R-:W-:Y:S02]  /*61f0*/  USHF.R.U32.HI UR4, URZ, 0x2, UR45 ;  /* 0x000000023f047899 */ /* 0x000fe4000801162d */
[----:B------:R-:W-:Y:S02]  /*6200*/  UISETP.GT.U32.AND UP0, UPT, UR45, 0x3, UPT ;  /* 0x000000032d00788c */ /* 0x000fe4000bf04070 */
[----:B------:R-:W-:Y:S02]  /*6210*/  ULOP3.LUT UR4, UR4, 0x1, URZ, 0xc0, !UPT ;  /* 0x0000000104047892 */ /* 0x000fe4000f8ec03f */
[----:B------:R-:W-:-:S02]  /*6220*/  UISETP.LT.U32.AND UP0, UPT, UR36, 0x4, UP0 ;  /* 0x000000042400788c */ /* 0x000fc40008701070 */
[----:B------:R-:W-:Y:S02]  /*6230*/  UISETP.NE.U32.AND UP1, UPT, UR4, 0x1, UPT ;  /* 0x000000010400788c */ /* 0x000fe4000bf25070 */
[----:B------:R-:W-:Y:S02]  /*6240*/  USEL UR5, URZ, 0x1, !UP0 ;  /* 0x000000013f057887 */ /* 0x000fe4000c000000 */
[----:B------:R-:W-:Y:S02]  /*6250*/  UISETP.GT.U32.AND UP1, UPT, UR36, 0x3, !UP1 ;  /* 0x000000032400788c */ /* 0x000fe4000cf24070 */
[----:B------:R-:W-:Y:S02]  /*6260*/  ULOP3.LUT UR45, UR45, 0x3, URZ, 0xc0, !UPT ;  /* 0x000000032d2d7892 */ /* 0x000fe4000f8ec03f */
[----:B------:R-:W-:-:S04]  /*6270*/  USEL UR4, URZ, 0x1, !UP1 ;  /* 0x000000013f047887 */ /* 0x000fc8000c800000 */
[----:B------:R-:W-:Y:S01]  /*6280*/  ULOP3.LUT UR48, UR4, UR48, UR5, 0x96, !UPT ;  /* 0x0000003004307292 */ /* 0x000fe2000f8e9605 */
[----:B------:R-:W-:Y:S11]  /*6290*/  @P0 BRA `(.L_x_165) ;  /* 0xffffffb400780947 */ /* 0x000ff6000383ffff */
[----:B------:R-:W-:Y:S05]  /*62a0*/  EXIT ;  /* 0x000000000000794d */ /* 0x000fea0003800000 */
.L_x_16:
[----:B------:R-:W-:-:S08]  /*62b0*/  ISETP.NE.AND P0, PT, RZ, UR6, PT ;  /* 0x00000006ff007c0c */ /* 0x000fd0000bf05270 */
[----:B------:R-:W0:-:S00]  /*62c0*/  USETMAXREG.DEALLOC.CTAPOOL 0x28 ;  /* 0x00000028000079c8 */ /* 0x000e0000080e0500 */
[----:B------:R-:W-:Y:S05]  /*62d0*/  @P0 EXIT ;  /* 0x000000000000094d */ /* 0x000fea0003800000 */
[----:B0-----:R-:W-:Y:S01]  /*62e0*/  LOP3.LUT P0, RZ, R4, 0xff, RZ, 0xc0, !PT ;  /* 0x000000ff04ff7812 */ /* 0x001fe2000780c0ff */
[----:B------:R-:W-:Y:S02]  /*62f0*/  IMAD.MOV.U32 R9, RZ, RZ, 0x1 ;  /* 0x00000001ff097424 */ /* 0x000fe400078e00ff */
[----:B------:R-:W-:-:S10]  /*6300*/  IMAD.MOV.U32 R8, RZ, RZ, RZ ;  /* 0x000000ffff087224 */ /* 0x000fd400078e00ff */
[----:B------:R-:W-:Y:S05]  /*6310*/  @!P0 BRA `(.L_x_166) ;  /* 0x0000000c00b48947 */ /* 0x000fea0003800000 */
[----:B------:R-:W0:Y:S01]  /*6320*/  S2UR UR5, SR_CgaCtaId ;  /* 0x00000000000579c3 */ /* 0x000e220000008800 */
[----:B------:R-:W-:Y:S01]  /*6330*/  ULDC UR14, c[0x0][0x658] ;  /* 0x00019600000e7ab9 */ /* 0x000fe20000000800 */
[----:B------:R-:W-:Y:S01]  /*6340*/  UMOV UR6, 0xffffffff ;  /* 0xffffffff00067882 */ /* 0x000fe20000000000 */
[----:B------:R-:W-:Y:S01]  /*6350*/  UMOV UR9, 0x1 ;  /* 0x0000000100097882 */ /* 0x000fe20000000000 */
[----:B------:R-:W-:Y:S01]  /*6360*/  USHF.L.U32 UR6, UR6, UR14, URZ ;  /* 0x0000000e06067299 */ /* 0x000fe2000800063f */
[----:B------:R-:W-:Y:S01]  /*6370*/  LOP3.LUT P0, RZ, R0, 0x1f, RZ, 0xc0, !PT ;  /* 0x0000001f00ff7812 */ /* 0x000fe2000780c0ff */
[----:B------:R-:W-:Y:S01]  /*6380*/  BSSY B0, `(.L_x_166) ;  /* 0x00000e6000007945 */ /* 0x000fe20003800000 */
[C---:B------:R-:W-:Y:S01]  /*6390*/  ISETP.NE.AND P3, PT, R3.reuse, RZ, PT ;  /* 0x000000ff0300720c */ /* 0x040fe20003f65270 */
[----:B------:R-:W-:Y:S01]  /*63a0*/  ULOP3.LUT UR22, URZ, UR6, URZ, 0x33, !UPT ;  /* 0x000000063f167292 */ /* 0x000fe2000f8e333f */
[----:B------:R-:W-:Y:S01]  /*63b0*/  ISETP.NE.OR P0, PT, R3, RZ, !P0 ;  /* 0x000000ff0300720c */ /* 0x000fe20004705670 */
[----:B------:R-:W-:Y:S01]  /*63c0*/  IMAD.MOV.U32 R0, RZ, RZ, 0x1 ;  /* 0x00000001ff007424 */ /* 0x000fe200078e00ff */
[----:B------:R-:W-:Y:S01]  /*63d0*/  ULDC UR13, c[0x0][0x600] ;  /* 0x00018000000d7ab9 */ /* 0x000fe20000000800 */
[----:B------:R-:W-:Y:S01]  /*63e0*/  IMAD.MOV.U32 R9, RZ, RZ, 0x1 ;  /* 0x00000001ff097424 */ /* 0x000fe200078e00ff */
[----:B------:R-:W-:Y:S01]  /*63f0*/  UMOV UR29, 0x11 ;  /* 0x00000011001d7882 */ /* 0x000fe20000000000 */
[----:B------:R-:W-:Y:S01]  /*6400*/  IMAD.MOV.U32 R8, RZ, RZ, RZ ;  /* 0x000000ffff087224 */ /* 0x000fe200078e00ff */
[----:B------:R-:W-:-:S02]  /*6410*/  UIADD3 UR41, UR37, 0x1, URZ ;  /* 0x0000000125297890 */ /* 0x000fc4000fffe03f */
[----:B------:R-:W-:Y:S02]  /*6420*/  ULOP3.LUT UR44, UR40, 0x2, URZ, 0xfc, !UPT ;  /* 0x00000002282c7892 */ /* 0x000fe4000f8efc3f */
[----:B------:R-:W-:Y:S02]  /*6430*/  UIADD3 UR13, UR13, -0x1, URZ ;  /* 0xffffffff0d0d7890 */ /* 0x000fe4000fffe03f */
[----:B------:R-:W-:Y:S01]  /*6440*/  USHF.L.U32 UR14, UR9, UR14, URZ ;  /* 0x0000000e090e7299 */ /* 0x000fe2000800063f */
[----:B------:R-:W-:Y:S01]  /*6450*/  ULDC.64 UR30, c[0x0][0x198] ;  /* 0x00006600001e7ab9 */ /* 0x000fe20000000a00 */
[----:B0-----:R-:W-:Y:S02]  /*6460*/  USHF.R.U32.HI UR45, URZ, 0x2, UR5 ;  /* 0x000000023f2d7899 */ /* 0x001fe40008011605 */
[----:B------:R-:W-:Y:S02]  /*6470*/  ULOP3.LUT UR4, UR5, 0x3, URZ, 0xc0, !UPT ;  /* 0x0000000305047892 */ /* 0x000fe4000f8ec03f */
[----:B------:R-:W-:-:S02]  /*6480*/  USHF.L.U32 UR15, UR5, 0x5, URZ ;  /* 0x00000005050f7899 */ /* 0x000fc4000800063f */
[----:B------:R-:W-:Y:S02]  /*6490*/  USHF.L.U32 UR21, UR5, 0xa, URZ ;  /* 0x0000000a05157899 */ /* 0x000fe4000800063f */
[----:B------:R-:W-:Y:S02]  /*64a0*/  ULOP3.LUT UR5, UR5, 0xfffffffc, URZ, 0xc0, !UPT ;  /* 0xfffffffc05057892 */ /* 0x000fe4000f8ec03f */
[----:B------:R-:W-:Y:S02]  /*64b0*/  UISETP.GT.U32.AND UP0, UPT, UR4, 0xffff, UPT ;  /* 0x0000ffff0400788c */ /* 0x000fe4000bf04070 */
[----:B------:R-:W-:Y:S02]  /*64c0*/  ULOP3.LUT UR7, UR5, 0x1, URZ, 0xfc, !UPT ;  /* 0x0000000105077892 */ /* 0x000fe4000f8efc3f */
[----:B------:R-:W-:Y:S02]  /*64d0*/  ULOP3.LUT UR8, UR5, 0x2, URZ, 0xfc, !UPT ;  /* 0x0000000205087892 */ /* 0x000fe4000f8efc3f */
[----:B------:R-:W-:-:S02]  /*64e0*/  USHF.L.U32 UR6, UR9, UR5, URZ ;  /* 0x0000000509067299 */ /* 0x000fc4000800063f */
[----:B------:R-:W-:Y:S02]  /*64f0*/  ULOP3.LUT UR5, UR5, 0x3, URZ, 0xfc, !UPT ;  /* 0x0000000305057892 */ /* 0x000fe4000f8efc3f */
[----:B------:R-:W-:Y:S02]  /*6500*/  USHF.L.U32 UR7, UR9, UR7, URZ ;  /* 0x0000000709077299 */ /* 0x000fe4000800063f */
[----:B------:R-:W-:Y:S02]  /*6510*/  USHF.L.U32 UR8, UR9, UR8, URZ ;  /* 0x0000000809087299 */ /* 0x000fe4000800063f */
[----:B------:R-:W-:Y:S02]  /*6520*/  USEL UR4, UR4, 0xffff, !UP0 ;  /* 0x0000ffff04047887 */ /* 0x000fe4000c000000 */
[----:B------:R-:W-:Y:S02]  /*6530*/  USHF.L.U32 UR5, UR9, UR5, URZ ;  /* 0x0000000509057299 */ /* 0x000fe4000800063f */
[----:B------:R-:W-:-:S02]  /*6540*/  ULOP3.LUT UR6, UR8, UR6, UR7, 0xfe, !UPT ;  /* 0x0000000608067292 */ /* 0x000fc4000f8efe07 */
[----:B------:R-:W-:Y:S02]  /*6550*/  ULOP3.LUT UR4, UR4, 0xffff, URZ, 0xc0, !UPT ;  /* 0x0000ffff04047892 */ /* 0x000fe4000f8ec03f */
[----:B------:R-:W-:Y:S02]  /*6560*/  ULOP3.LUT UR15, UR15, 0x60, URZ, 0xc0, !UPT ;  /* 0x000000600f0f7892 */ /* 0x000fe4000f8ec03f */
[----:B------:R-:W-:Y:S02]  /*6570*/  ULOP3.LUT UR21, UR21, 0xc00, URZ, 0xc0, !UPT ;  /* 0x00000c0015157892 */ /* 0x000fe4000f8ec03f */
[----:B------:R-:W-:Y:S02]  /*6580*/  ULOP3.LUT UR23, UR6, UR5, URZ, 0xfc, !UPT ;  /* 0x0000000506177292 */ /* 0x000fe4000f8efc3f */
[----:B------:R-:W-:-:S12]  /*6590*/  USHF.L.U32 UR29, UR29, UR4, URZ ;  /* 0x000000041d1d7299 */ /* 0x000fd8000800063f */
.L_x_178:
[----:B------:R-:W-:-:S03]  /*65a0*/  UMOV UR4, 0xffffffff ;  /* 0xffffffff00047882 */ /* 0x000fc60000000000 */
[----:B------:R-:W-:Y:S05]  /*65b0*/  BRA.DIV UR4, `(.L_x_167) ;  /* 0x0000001204247947 */ /* 0x000fea000b800000 */
[----:B------:R-:W-:-:S13]  /*65c0*/  ELECT P6, URZ, PT ;  /* 0x00000000003f782f */ /* 0x000fda00038c0000 */
.L_x_191:
[----:B------:R-:W0:Y:S01]  /*65d0*/  LDC R3, c[0x0][0x28c] ;  /* 0x0000a300ff037b82 */ /* 0x000e220000000800 */
[----:B------:R-:W-:Y:S01]  /*65e0*/  BSSY B1, `(.L_x_168) ;  /* 0x000004a000017945 */ /* 0x000fe20003800000 */
[----:B0-----:R-:W-:-:S13]  /*65f0*/  ISETP.LT.OR P6, PT, R3, 0x1, !P6 ;  /* 0x000000010300780c */ /* 0x001fda00077c1670 */
[----:B------:R-:W-:Y:S05]  /*6600*/  @P6 BRA `(.L_x_169) ;  /* 0x00000004001c6947 */ /* 0x000fea0003800000 */
[----:B------:R-:W-:Y:S01]  /*6610*/  LEA R18, R18, UR45, 0x1 ;  /* 0x0000002d12127c11 */ /* 0x000fe2000f8e08ff */
[----:B------:R-:W-:Y:S01]  /*6620*/  IMAD.MOV.U32 R11, RZ, RZ, RZ ;  /* 0x000000ffff0b7224 */ /* 0x000fe200078e00ff */
[----:B------:R-:W-:Y:S01]  /*6630*/  LEA R6, R2, UR15, 0x7 ;  /* 0x0000000f02067c11 */ /* 0x000fe2000f8e38ff */
[----:B------:R-:W-:Y:S02]  /*6640*/  IMAD.U32 R12, RZ, RZ, UR41 ;  /* 0x00000029ff0c7e24 */ /* 0x000fe4000f8e00ff */
[----:B------:R-:W-:Y:S02]  /*6650*/  IMAD.MOV.U32 R2, RZ, RZ, R9 ;  /* 0x000000ffff027224 */ /* 0x000fe400078e0009 */
[----:B------:R-:W-:Y:S02]  /*6660*/  IMAD.MOV.U32 R3, RZ, RZ, R8 ;  /* 0x000000ffff037224 */ /* 0x000fe400078e0008 */
[----:B------:R-:W-:-:S07]  /*6670*/  IMAD.SHL.U32 R18, R18, 0x20, RZ ;  /* 0x0000002012127824 */ /* 0x000fce00078e00ff */
.L_x_173:
[----:B------:R-:W0:Y:S01]  /*6680*/  S2R R5, SR_CgaCtaId ;  /* 0x0000000000057919 */ /* 0x000e220000008800 */
[----:B------:R-:W-:-:S04]  /*6690*/  MOV R4, 0x400 ;  /* 0x0000040000047802 */ /* 0x000fc80000000f00 */
[----:B0-----:R-:W-:Y:S02]  /*66a0*/  LEA R10, R5, R4, 0x18 ;  /* 0x00000004050a7211 */ /* 0x001fe400078ec0ff */
[----:B------:R-:W-:Y:S01]  /*66b0*/  SHF.L.U32 R4, R2, 0x1f, RZ ;  /* 0x0000001f02047819 */ /* 0x000fe200000006ff */
[----:B------:R-:W0:Y:S02]  /*66c0*/  @!P3 LDC R5, c[0x0][0x500] ;  /* 0x00014000ff05bb82 */ /* 0x000e240000000800 */
[----:B------:R-:W-:-:S04]  /*66d0*/  IMAD R7, R3, 0x8, R10 ;  /* 0x0000000803077824 */ /* 0x000fc800078e020a */
[----:B------:R-:W1:Y:S02]  /*66e0*/  SYNCS.PHASECHK.TRANS64.TRYWAIT P1, [R7+URZ+0x20], R4 ;  /* 0x00002004070075a7 */ /* 0x000e64000802017f */
[----:B-1----:R-:W-:Y:S05]  /*66f0*/  @!P1 BRA `(.L_x_170) ;  /* 0x0000000c00f49947 */ /* 0x002fea0003800000 */
.L_x_192:
[----:B------:R-:W-:Y:S01]  /*6700*/  UPRMT UR4, UR44, 0x9910, URZ ;  /* 0x000099102c047896 */ /* 0x000fe2000800003f */
[----:B0-----:R0:W-:Y:S03]  /*6710*/  @!P3 SYNCS.ARRIVE.TRANS64 RZ, [R7+URZ], R5 ;  /* 0x0000000507ffb9a7 */ /* 0x0011e6000800003f */
[----:B------:R-:W-:-:S06]  /*6720*/  UISETP.NE.AND UP0, UPT, UR4, 0x2, UPT ;  /* 0x000000020400788c */ /* 0x000fcc000bf05270 */
[----:B------:R-:W-:-:S13]  /*6730*/  PLOP3.LUT P1, PT, PT, PT, UP0, 0x80, 0x0 ;  /* 0x000000000000781c */ /* 0x000fda0003f2f008 */
[----:B0-----:R-:W-:Y:S05]  /*6740*/  @P1 BRA `(.L_x_171) ;  /* 0x0000000000041947 */ /* 0x001fea0003800000 */
[----:B------:R-:W-:Y:S01]  /*6750*/  BPT.TRAP 0x1 ;  /* 0x000000040000795c */ /* 0x000fe20000300000 */
.L_x_171:
[----:B------:R-:W-:Y:S05]  /*6760*/  @P0 BRA `(.L_x_172) ;  /* 0x0000000000040947 */ /* 0x000fea0003800000 */
[----:B------:R-:W-:Y:S01]  /*6770*/  BPT.TRAP 0x1 ;  /* 0x000000040000795c */ /* 0x000fe20000300000 */
.L_x_172:
[C---:B-1----:R-:W-:Y:S01]  /*6780*/  LEA R4, R3.reuse, UR45, 0x2 ;  /* 0x0000002d03047c11 */ /* 0x042fe2000f8e10ff */
[----:B------:R-:W-:Y:S01]  /*6790*/  VIADD R12, R12, 0xffffffff ;  /* 0xffffffff0c0c7836 */ /* 0x000fe20000000000 */
[----:B------:R-:W-:Y:S01]  /*67a0*/  LEA R5, R3, UR21, 0xd ;  /* 0x0000001503057c11 */ /* 0x000fe2000f8e68ff */
[----:B------:R-:W-:Y:S01]  /*67b0*/  UIADD3 UR4, UP0, UR30, 0xf0, URZ ;  /* 0x000000f01e047890 */ /* 0x000fe2000ff1e03f */
[----:B------:R-:W-:Y:S01]  /*67c0*/  R2UR UR34, R11 ;  /* 0x000000000b2272ca */ /* 0x000fe200000e0000 */
[----:B------:R-:W-:Y:S01]  /*67d0*/  IMAD.SHL.U32 R4, R4, 0x400, RZ ;  /* 0x0000040004047824 */ /* 0x000fe200078e00ff */
[----:B------:R-:W-:Y:S01]  /*67e0*/  R2UR UR33, R7 ;  /* 0x00000000072172ca */ /* 0x000fe200000e0000 */
[--C-:B------:R-:W-:Y:S01]  /*67f0*/  IMAD R5, R5, 0x4, R10.reuse ;  /* 0x0000000405057824 */ /* 0x100fe200078e020a */
[----:B------:R-:W-:Y:S01]  /*6800*/  R2UR UR36, R19 ;  /* 0x00000000132472ca */ /* 0x000fe200000e0000 */
[----:B------:R-:W-:Y:S01]  /*6810*/  IMAD R4, R4, 0x4, R10 ;  /* 0x0000000404047824 */ /* 0x000fe200078e020a */
[----:B------:R-:W-:Y:S01]  /*6820*/  R2UR UR35, R18 ;  /* 0x00000000122372ca */ /* 0x000fe200000e0000 */
[----:B------:R-:W-:Y:S01]  /*6830*/  UIADD3 UR42, UP1, UR30, 0x1f0, URZ ;  /* 0x000001f01e2a7890 */ /* 0x000fe2000ff3e03f */
[----:B------:R-:W-:Y:S01]  /*6840*/  R2UR UR8, R5 ;  /* 0x00000000050872ca */ /* 0x000fe200000e0000 */
[----:B------:R-:W-:Y:S01]  /*6850*/  UIADD3.X UR5, URZ, UR31, URZ, UP0, !UPT ;  /* 0x0000001f3f057290 */ /* 0x000fe200087fe43f */
[----:B------:R-:W-:Y:S01]  /*6860*/  R2UR UR24, R4 ;  /* 0x00000000041872ca */ /* 0x000fe200000e0000 */
[----:B------:R-:W-:Y:S01]  /*6870*/  UPRMT UR46, URZ, 0x5410, UR29 ;  /* 0x000054103f2e7896 */ /* 0x000fe2000800001d */
[----:B------:R-:W-:Y:S01]  /*6880*/  R2UR UR19, R6 ;  /* 0x00000000061372ca */ /* 0x000fe200000e0000 */
[----:B------:R-:W-:Y:S01]  /*6890*/  UIADD3 UR26, UR34, 0x20, URZ ;  /* 0x00000020221a7890 */ /* 0x000fe2000fffe03f */
[----:B------:R-:W-:Y:S01]  /*68a0*/  ISETP.GT.AND P2, PT, R12, 0x1, PT ;  /* 0x000000010c00780c */ /* 0x000fe20003f44270 */
[----:B------:R-:W-:Y:S01]  /*68b0*/  UIADD3.X UR43, URZ, UR31, URZ, UP1, !UPT ;  /* 0x0000001f3f2b7290 */ /* 0x000fe20008ffe43f */
[----:B------:R-:W-:Y:S01]  /*68c0*/  VIADD R3, R3, 0x1 ;  /* 0x0000000103037836 */ /* 0x000fe20000000000 */
[----:B------:R-:W-:Y:S01]  /*68d0*/  UPRMT UR47, URZ, 0x5410, UR23 ;  /* 0x000054103f2f7896 */ /* 0x000fe20008000017 */
[----:B------:R-:W-:Y:S01]  /*68e0*/  VIADD R11, R11, 0x40 ;  /* 0x000000400b0b7836 */ /* 0x000fe20000000000 */
[----:B------:R-:W-:Y:S01]  /*68f0*/  UMOV UR6, 0x0 ;  /* 0x0000000000067882 */ /* 0x000fe20000000000 */
[----:B------:R-:W-:Y:S01]  /*6900*/  UMOV UR7, 0x10000000 ;  /* 0x1000000000077882 */ /* 0x000fe20000000000 */
[----:B------:R-:W-:Y:S01]  /*6910*/  UIADD3 UR16, UR8, 0x10180, URZ ;  /* 0x0001018008107890 */ /* 0x000fe2000fffe03f */
[----:B------:R-:W-:Y:S01]  /*6920*/  ISETP.NE.AND P1, PT, R3, 0x4, PT ;  /* 0x000000040300780c */ /* 0x000fe20003f25270 */
[----:B------:R-:W-:-:S02]  /*6930*/  UIADD3 UR32, UR24, 0x180, URZ ;  /* 0x0000018018207890 */ /* 0x000fc4000fffe03f */
[----:B------:R-:W-:Y:S01]  /*6940*/  UIADD3 UR24, UR24, 0x2180, URZ ;  /* 0x0000218018187890 */ /* 0x000fe2000fffe03f */
[----:B------:R-:W-:Y:S01]  /*6950*/  SEL R5, RZ, 0x1, P1 ;  /* 0x00000001ff057807 */ /* 0x000fe20000800000 */
[----:B------:R-:W-:Y:S01]  /*6960*/  UIADD3 UR8, UR8, 0x14180, URZ ;  /* 0x0001418008087890 */ /* 0x000fe2000fffe03f */
[----:B------:R-:W-:Y:S01]  /*6970*/  SEL R3, R3, RZ, P1 ;  /* 0x000000ff03037207 */ /* 0x000fe20000800000 */
[----:B------:R-:W-:Y:S01]  /*6980*/  UMOV UR25, UR33 ;  /* 0x0000002100197c82 */ /* 0x000fe20008000000 */
[----:B------:R-:W-:Y:S01]  /*6990*/  UMOV UR28, UR36 ;  /* 0x00000024001c7c82 */ /* 0x000fe20008000000 */
[----:B------:R-:W-:Y:S01]  /*69a0*/  UMOV UR27, UR35 ;  /* 0x00000023001b7c82 */ /* 0x000fe20008000000 */
[----:B------:R-:W-:Y:S01]  /*69b0*/  UMOV UR17, UR33 ;  /* 0x0000002100117c82 */ /* 0x000fe20008000000 */
[----:B------:R-:W-:Y:S01]  /*69c0*/  UMOV UR18, UR34 ;  /* 0x0000002200127c82 */ /* 0x000fe20008000000 */
[----:B------:R-:W-:Y:S01]  /*69d0*/  UMOV UR20, UR36 ;  /* 0x0000002400147c82 */ /* 0x000fe20008000000 */
[----:B------:R0:W-:Y:S01]  /*69e0*/  UTMALDG.3D.MULTICAST [UR32], [UR4], UR46, desc[UR6] ;  /* 0x00000620040073b4 */ /* 0x0001e2000801182e */
[----:B------:R-:W-:Y:S01]  /*69f0*/  UMOV UR9, UR33 ;  /* 0x0000002100097c82 */ /* 0x000fe20008000000 */
[----:B------:R-:W-:Y:S01]  /*6a00*/  UMOV UR11, UR19 ;  /* 0x00000013000b7c82 */ /* 0x000fe20008000000 */
[----:B------:R-:W-:Y:S01]  /*6a10*/  UMOV UR12, UR36 ;  /* 0x00000024000c7c82 */ /* 0x000fe20008000000 */
[----:B------:R-:W-:Y:S01]  /*6a20*/  UMOV UR10, UR26 ;  /* 0x0000001a000a7c82 */ /* 0x000fe20008000000 */
[----:B------:R-:W-:Y:S01]  /*6a30*/  LOP3.LUT R2, R2, R5, RZ, 0x3c, !PT ;  /* 0x0000000502027212 */ /* 0x000fe200078e3cff */
[----:B------:R0:W-:Y:S01]  /*6a40*/  UTMALDG.3D.MULTICAST [UR24], [UR4], UR46, desc[UR6] ;  /* 0x00000618040073b4 */ /* 0x0001e2000801182e */
[----:B------:R0:W-:Y:S01]  /*6a50*/  UTMALDG.3D.MULTICAST [UR16], [UR42], UR47, desc[UR6] ;  /* 0x000006102a0073b4 */ /* 0x0001e2000801182f */
[----:B------:R0:W-:Y:S02]  /*6a60*/  UTMALDG.3D.MULTICAST [UR8], [UR42], UR47, desc[UR6] ;  /* 0x000006082a0073b4 */ /* 0x0001e4000801182f */
[----:B0-----:R-:W-:Y:S05]  /*6a70*/  @P2 BRA `(.L_x_173) ;  /* 0xfffffffc00002947 */ /* 0x001fea000383ffff */
.L_x_169:
[----:B------:R-:W-:Y:S05]  /*6a80*/  BSYNC B1 ;  /* 0x0000000000017941 */ /* 0x000fea0003800000 */
.L_x_168:
[----:B------:R-:W-:Y:S01]  /*6a90*/  LOP3.LUT P4, RZ, R0, 0xff, RZ, 0xc0, !PT ;  /* 0x000000ff00ff7812 */ /* 0x000fe2000788c0ff */
[----:B------:R-:W-:Y:S01]  /*6aa0*/  VIADD R8, R8, UR37 ;  /* 0x0000002508087c36 */ /* 0x000fe20008000000 */
[----:B------:R-:W-:Y:S01]  /*6ab0*/  ULDC.64 UR4, c[0x0][0x650] ;  /* 0x0001940000047ab9 */ /* 0x000fe20000000a00 */
[----:B------:R-:W-:Y:S01]  /*6ac0*/  BSSY B1, `(.L_x_174) ;  /* 0x000006f000017945 */ /* 0x000fe20003800000 */
[----:B------:R-:W-:Y:S02]  /*6ad0*/  IMAD.MOV.U32 R18, RZ, RZ, -0x1 ;  /* 0xffffffffff127424 */ /* 0x000fe400078e00ff */
[----:B------:R-:W-:Y:S01]  /*6ae0*/  SHF.R.U32.HI R0, RZ, 0x2, R8 ;  /* 0x00000002ff007819 */ /* 0x000fe20000011608 */
[----:B------:R-:W-:Y:S01]  /*6af0*/  IMAD.MOV.U32 R19, RZ, RZ, -0x1 ;  /* 0xffffffffff137424 */ /* 0x000fe200078e00ff */
[----:B------:R-:W-:Y:S02]  /*6b00*/  ISETP.GT.U32.AND P1, PT, R8, 0x3, PT ;  /* 0x000000030800780c */ /* 0x000fe40003f24070 */
[----:B------:R-:W-:-:S02]  /*6b10*/  LOP3.LUT R0, R0, 0x1, RZ, 0xc0, !PT ;  /* 0x0000000100007812 */ /* 0x000fc400078ec0ff */
[----:B------:R-:W-:Y:S01]  /*6b20*/  LOP3.LUT R8, R8, 0x3, RZ, 0xc0, !PT ;  /* 0x0000000308087812 */ /* 0x000fe200078ec0ff */
[----:B------:R-:W0:Y:S01]  /*6b30*/  @P4 S2R R3, SR_CgaCtaId ;  /* 0x0000000000034919 */ /* 0x000e220000008800 */
[----:B------:R-:W-:Y:S02]  /*6b40*/  @P4 MOV R2, 0x400 ;  /* 0x0000040000024802 */ /* 0x000fe40000000f00 */
[----:B------:R-:W-:Y:S02]  /*6b50*/  ISETP.NE.U32.AND P2, PT, R0, 0x1, PT ;  /* 0x000000010000780c */ /* 0x000fe40003f45070 */
[----:B0-----:R-:W-:Y:S01]  /*6b60*/  @P4 LEA R2, R3, R2, 0x18 ;  /* 0x0000000203024211 */ /* 0x001fe200078ec0ff */
[----:B------:R-:W-:-:S03]  /*6b70*/  IMAD.U32 R3, RZ, RZ, UR37 ;  /* 0x00000025ff037e24 */ /* 0x000fc6000f8e00ff */
[----:B------:R0:W-:Y:S01]  /*6b80*/  @P4 SYNCS.ARRIVE.TRANS64.A1T0 RZ, [R2+URZ+0x78], RZ ;  /* 0x000078ff02ff49a7 */ /* 0x0001e2000810003f */
[----:B------:R-:W-:Y:S02]  /*6b90*/  IADD3 R16, P4, R16, UR52, RZ ;  /* 0x0000003410107c10 */ /* 0x000fe4000ff9e0ff */
[----:B------:R-:W-:Y:S02]  /*6ba0*/  ISETP.LT.U32.AND P1, PT, R3, 0x4, P1 ;  /* 0x000000040300780c */ /* 0x000fe40000f21070 */
[----:B------:R-:W-:Y:S02]  /*6bb0*/  IADD3.X R17, R17, UR39, RZ, P4, !PT ;  /* 0x0000002711117c10 */ /* 0x000fe4000a7fe4ff */
[----:B------:R-:W-:Y:S02]  /*6bc0*/  ISETP.GE.U32.AND P4, PT, R16, UR4, PT ;  /* 0x0000000410007c0c */ /* 0x000fe4000bf86070 */
[----:B------:R-:W-:Y:S02]  /*6bd0*/  SEL R0, RZ, 0x1, !P1 ;  /* 0x00000001ff007807 */ /* 0x000fe40004800000 */
[----:B------:R-:W-:-:S02]  /*6be0*/  ISETP.GE.U32.AND.EX P1, PT, R17, UR5, PT, P4 ;  /* 0x0000000511007c0c */ /* 0x000fc4000bf26140 */
[----:B------:R-:W-:Y:S02]  /*6bf0*/  ISETP.GT.U32.AND P2, PT, R3, 0x3, !P2 ;  /* 0x000000030300780c */ /* 0x000fe40005744070 */
[----:B------:R-:W-:Y:S02]  /*6c00*/  PRMT R3, RZ, 0x7610, R3 ;  /* 0x00007610ff037816 */ /* 0x000fe40000000003 */
[----:B0-----:R-:W-:-:S04]  /*6c10*/  SEL R2, RZ, 0x1, !P2 ;  /* 0x00000001ff027807 */ /* 0x001fc80005000000 */
[--C-:B------:R-:W-:Y:S01]  /*6c20*/  LOP3.LUT R9, R2, R9, R0.reuse, 0x96, !PT ;  /* 0x0000000902097212 */ /* 0x100fe200078e9600 */
[----:B------:R-:W-:Y:S01]  /*6c30*/  IMAD.MOV.U32 R2, RZ, RZ, -0x1 ;  /* 0xffffffffff027424 */ /* 0x000fe200078e00ff */
[----:B------:R-:W-:Y:S01]  /*6c40*/  PRMT R0, RZ, 0x7610, R0 ;  /* 0x00007610ff007816 */ /* 0x000fe20000000000 */
[----:B------:R-:W-:Y:S06]  /*6c50*/  @P1 BRA `(.L_x_175) ;  /* 0x0000000400541947 */ /* 0x000fec0003800000 */
[----:B------:R-:W0:Y:S01]  /*6c60*/  S2UR UR4, SR_CTAID.X ;  /* 0x00000000000479c3 */ /* 0x000e220000002500 */
[----:B------:R-:W-:Y:S01]  /*6c70*/  ULDC.64 UR6, c[0x0][0x628] ;  /* 0x00018a0000067ab9 */ /* 0x000fe20000000a00 */
[----:B------:R-:W-:Y:S01]  /*6c80*/  ULDC UR5, c[0x0][0x150] ;  /* 0x0000540000057ab9 */ /* 0x000fe20000000800 */
[----:B------:R-:W-:Y:S01]  /*6c90*/  ISETP.NE.U32.AND P1, PT, RZ, UR6, PT ;  /* 0x00000006ff007c0c */ /* 0x000fe2000bf25070 */
[----:B------:R-:W-:Y:S01]  /*6ca0*/  ULDC UR8, c[0x0][0x630] ;  /* 0x00018c0000087ab9 */ /* 0x000fe20000000800 */
[----:B------:R-:W-:Y:S01]  /*6cb0*/  ULDC UR10, c[0x0][0x154] ;  /* 0x00005500000a7ab9 */ /* 0x000fe20000000800 */
[----:B------:R-:W-:Y:S01]  /*6cc0*/  IMAD.MOV.U32 R2, RZ, RZ, R16 ;  /* 0x000000ffff027224 */ /* 0x000fe200078e0010 */
[----:B------:R-:W-:Y:S01]  /*6cd0*/  ISETP.NE.AND.EX P1, PT, RZ, UR7, PT, P1 ;  /* 0x00000007ff007c0c */ /* 0x000fe2000bf25310 */
[----:B------:R-:W1:Y:S01]  /*6ce0*/  S2UR UR9, SR_CTAID.Y ;  /* 0x00000000000979c3 */ /* 0x000e620000002600 */
[----:B0-----:R-:W-:-:S05]  /*6cf0*/  I2FP.F32.U32 R3, UR4 ;  /* 0x0000000400037c45 */ /* 0x001fca0008201000 */
[----:B------:R-:W-:Y:S01]  /*6d00*/  FMUL R10, R3, UR5 ;  /* 0x00000005030a7c20 */ /* 0x000fe20008400000 */
[----:B------:R-:W-:-:S05]  /*6d10*/  IMAD.MOV.U32 R3, RZ, RZ, R17 ;  /* 0x000000ffff037224 */ /* 0x000fca00078e0011 */
[----:B------:R-:W-:Y:S05]  /*6d20*/  @!P1 BRA `(.L_x_176) ;  /* 0x0000000000289947 */ /* 0x000fea0003800000 */
[----:B------:R-:W-:Y:S02]  /*6d30*/  ULDC UR5, c[0x0][0x634] ;  /* 0x00018d0000057ab9 */ /* 0x000fe40000000800 */
[----:B------:R-:W-:-:S05]  /*6d40*/  IADD3 R7, P1, R16, UR5, RZ ;  /* 0x0000000510077c10 */ /* 0x000fca000ff3e0ff */
[----:B------:R-:W-:-:S04]  /*6d50*/  IMAD.X R11, RZ, RZ, R17, P1 ;  /* 0x000000ffff0b7224 */ /* 0x000fc800008e0611 */
[----:B------:R-:W-:-:S04]  /*6d60*/  IMAD.WIDE.U32 R4, R11, UR6, RZ ;  /* 0x000000060b047c25 */ /* 0x000fc8000f8e00ff */
[----:B------:R-:W-:-:S04]  /*6d70*/  IMAD.WIDE.U32 R4, P1, R7, UR7, R4 ;  /* 0x0000000707047c25 */ /* 0x000fc8000f820004 */
[----:B------:R-:W-:-:S04]  /*6d80*/  IMAD.WIDE.U32 R6, R7, UR6, RZ ;  /* 0x0000000607067c25 */ /* 0x000fc8000f8e00ff */
[----:B------:R-:W-:Y:S01]  /*6d90*/  IMAD.X R3, RZ, RZ, RZ, P1 ;  /* 0x000000ffff037224 */ /* 0x000fe200008e06ff */
[----:B------:R-:W-:Y:S01]  /*6da0*/  IADD3 RZ, P1, R7, R4, RZ ;  /* 0x0000000407ff7210 */ /* 0x000fe20007f3e0ff */
[----:B------:R-:W-:-:S04]  /*6db0*/  IMAD.MOV.U32 R2, RZ, RZ, R5 ;  /* 0x000000ffff027224 */ /* 0x000fc800078e0005 */
[----:B------:R-:W-:-:S08]  /*6dc0*/  IMAD.WIDE.U32.X R2, R11, UR7, R2, P1 ;  /* 0x000000070b027c25 */ /* 0x000fd000088e0402 */
.L_x_176:
[--C-:B------:R-:W-:Y:S01]  /*6dd0*/  SHF.R.U64 R19, R2, UR8, R3.reuse ;  /* 0x0000000802137c19 */ /* 0x100fe20008001203 */
[----:B------:R-:W0:Y:S01]  /*6de0*/  F2I.U32.TRUNC.NTZ R10, R10 ;  /* 0x0000000a000a7305 */ /* 0x000e22000020f000 */
[----:B------:R-:W-:Y:S01]  /*6df0*/  SHF.R.U32.HI R2, RZ, UR8, R3 ;  /* 0x00000008ff027c19 */ /* 0x000fe20008011603 */
[----:B------:R-:W-:Y:S01]  /*6e00*/  ULDC.64 UR6, c[0x0][0x620] ;  /* 0x0001880000067ab9 */ /* 0x000fe20000000a00 */
[----:B------:R-:W-:Y:S01]  /*6e10*/  IADD3 R5, P1, RZ, -R19, RZ ;  /* 0x80000013ff057210 */ /* 0x000fe20007f3e0ff */
[----:B------:R-:W2:Y:S01]  /*6e20*/  LDC R15, c[0x0][0x610] ;  /* 0x00018400ff0f7b82 */ /* 0x000ea20000000800 */
[----:B-1----:R-:W-:Y:S01]  /*6e30*/  I2FP.F32.U32 R4, UR9 ;  /* 0x0000000900047c45 */ /* 0x002fe20008201000 */
[----:B------:R-:W-:Y:S01]  /*6e40*/  ULDC UR8, c[0x0][0x658] ;  /* 0x0001960000087ab9 */ /* 0x000fe20000000800 */
[----:B------:R-:W-:Y:S01]  /*6e50*/  ULDC UR12, c[0x0][0x648] ;  /* 0x00019200000c7ab9 */ /* 0x000fe20000000800 */
[----:B------:R-:W-:Y:S02]  /*6e60*/  IMAD.X R2, RZ, RZ, ~R2, P1 ;  /* 0x000000ffff027224 */ /* 0x000fe400008e0e02 */
[----:B------:R-:W-:Y:S01]  /*6e70*/  FMUL R6, R4, UR10 ;  /* 0x0000000a04067c20 */ /* 0x000fe20008400000 */
[----:B------:R-:W-:Y:S01]  /*6e80*/  ULDC.64 UR10, c[0x0][0x640] ;  /* 0x00019000000a7ab9 */ /* 0x000fe20000000a00 */
[----:B------:R-:W-:Y:S01]  /*6e90*/  IMAD R4, R2, UR6, RZ ;  /* 0x0000000602047c24 */ /* 0x000fe2000f8e02ff */
[----:B------:R-:W-:Y:S01]  /*6ea0*/  ISETP.NE.U32.AND P1, PT, RZ, UR10, PT ;  /* 0x0000000aff007c0c */ /* 0x000fe2000bf25070 */
[C---:B------:R-:W-:Y:S01]  /*6eb0*/  IMAD.WIDE.U32 R2, R5.reuse, UR6, R16 ;  /* 0x0000000605027c25 */ /* 0x040fe2000f8e0010 */
[----:B0-----:R-:W-:Y:S01]  /*6ec0*/  R2UR UR5, R10 ;  /* 0x000000000a0572ca */ /* 0x001fe200000e0000 */
[----:B------:R-:W0:Y:S01]  /*6ed0*/  F2I.U32.TRUNC.NTZ R6, R6 ;  /* 0x0000000600067305 */ /* 0x000e22000020f000 */
[----:B------:R-:W-:Y:S01]  /*6ee0*/  ULDC UR6, c[0x0][0x618] ;  /* 0x0001860000067ab9 */ /* 0x000fe20000000800 */
[----:B------:R-:W-:Y:S01]  /*6ef0*/  IMAD R5, R5, UR7, R4 ;  /* 0x0000000705057c24 */ /* 0x000fe2000f8e0204 */
[----:B------:R-:W-:-:S03]  /*6f00*/  ISETP.NE.AND.EX P1, PT, RZ, UR11, PT, P1 ;  /* 0x0000000bff007c0c */ /* 0x000fc6000bf25310 */
[----:B------:R-:W-:-:S05]  /*6f10*/  IMAD.IADD R3, R3, 0x1, R5 ;  /* 0x0000000103037824 */ /* 0x000fca00078e0205 */
[--C-:B------:R-:W-:Y:S02]  /*6f20*/  SHF.R.U64 R10, R2, UR6, R3.reuse ;  /* 0x00000006020a7c19 */ /* 0x100fe40008001203 */
[----:B------:R-:W-:Y:S01]  /*6f30*/  SHF.R.U32.HI R3, RZ, UR6, R3 ;  /* 0x00000006ff037c19 */ /* 0x000fe20008011603 */
[----:B------:R-:W-:Y:S01]  /*6f40*/  ULDC UR6, c[0x0][0x608] ;  /* 0x0001820000067ab9 */ /* 0x000fe20000000800 */
[----:B0-----:R-:W-:Y:S02]  /*6f50*/  R2UR UR7, R6 ;  /* 0x00000000060772ca */ /* 0x001fe400000e0000 */
[--C-:B------:R-:W-:Y:S02]  /*6f60*/  SHF.R.U64 R12, R10, UR6, R3.reuse ;  /* 0x000000060a0c7c19 */ /* 0x100fe40008001203 */
[----:B------:R-:W-:Y:S01]  /*6f70*/  SHF.R.U32.HI R3, RZ, UR6, R3 ;  /* 0x00000006ff037c19 */ /* 0x000fe20008011603 */
[----:B------:R-:W-:-:S03]  /*6f80*/  UIADD3 UR6, -UR5, URZ, URZ ;  /* 0x0000003f05067290 */ /* 0x000fc6000fffe13f */
[--C-:B------:R-:W-:Y:S01]  /*6f90*/  SHF.R.U64 R13, R12, UR8, R3.reuse ;  /* 0x000000080c0d7c19 */ /* 0x100fe20008001203 */
[----:B------:R-:W-:Y:S01]  /*6fa0*/  ULDC UR5, c[0x0][0x144] ;  /* 0x0000510000057ab9 */ /* 0x000fe20000000800 */
[----:B------:R-:W-:-:S03]  /*6fb0*/  SHF.R.U32.HI R3, RZ, UR8, R3 ;  /* 0x00000008ff037c19 */ /* 0x000fc60008011603 */
[----:B------:R-:W-:Y:S01]  /*6fc0*/  IMAD.MOV.U32 R2, RZ, RZ, R13 ;  /* 0x000000ffff027224 */ /* 0x000fe200078e000d */
[----:B------:R-:W-:Y:S06]  /*6fd0*/  @!P1 BRA `(.L_x_177) ;  /* 0x0000000000289947 */ /* 0x000fec0003800000 */
        /* <DEDUP_REMOVED lines=10> */
.L_x_177:
[----:B------:R-:W-:Y:S01]  /*7080*/  UISETP.NE.AND UP0, UPT, UR38, URZ, UPT ;  /* 0x0000003f2600728c */ /* 0x000fe2000bf05270 */
[----:B------:R-:W-:Y:S01]  /*7090*/  SHF.R.U64 R3, R2, UR12, R3 ;  /* 0x0000000c02037c19 */ /* 0x000fe20008001203 */
[----:B------:R-:W-:Y:S01]  /*70a0*/  UIADD3 UR7, -UR7, URZ, URZ ;  /* 0x0000003f07077290 */ /* 0x000fe2000fffe13f */
[----:B------:R-:W-:Y:S01]  /*70b0*/  LOP3.LUT R2, R12, UR22, RZ, 0xc0, !PT ;  /* 0x000000160c027c12 */ /* 0x000fe2000f8ec0ff */
[----:B------:R-:W-:Y:S01]  /*70c0*/  UIMAD UR4, UR5, UR6, UR4 ;  /* 0x00000006050472a4 */ /* 0x000fe2000f8e0204 */
[----:B------:R-:W-:Y:S01]  /*70d0*/  LOP3.LUT R5, R10, UR13, RZ, 0xc0, !PT ;  /* 0x0000000d0a057c12 */ /* 0x000fe2000f8ec0ff */
[----:B------:R-:W-:Y:S01]  /*70e0*/  IMAD.MOV R4, RZ, RZ, -R3 ;  /* 0x000000ffff047224 */ /* 0x000fe200078e0a03 */
[----:B------:R-:W-:Y:S01]  /*70f0*/  ULDC UR5, c[0x0][0x148] ;  /* 0x0000520000057ab9 */ /* 0x000fe20000000800 */
[----:B------:R-:W-:Y:S01]  /*7100*/  IMAD R18, R3, UR14, R2 ;  /* 0x0000000e03127c24 */ /* 0x000fe2000f8e0202 */
[----:B------:R-:W-:Y:S01]  /*7110*/  PLOP3.LUT P1, PT, PT, PT, UP0, 0x80, 0x0 ;  /* 0x000000000000781c */ /* 0x000fe20003f2f008 */
[----:B------:R-:W-:Y:S01]  /*7120*/  IMAD.MOV.U32 R3, RZ, RZ, 0x1 ;  /* 0x00000001ff037424 */ /* 0x000fe200078e00ff */
[----:B------:R-:W-:-:S03]  /*7130*/  @UP0 UIMAD UR4, UR5, UR7, UR9 ;  /* 0x00000007050402a4 */ /* 0x000fc6000f8e0209 */
[----:B------:R-:W-:Y:S02]  /*7140*/  ULDC UR5, c[0x0][0x638] ;  /* 0x00018e0000057ab9 */ /* 0x000fe40000000800 */
[----:B------:R-:W-:Y:S02]  /*7150*/  IMAD R2, R4, UR5, R13 ;  /* 0x0000000504027c24 */ /* 0x000fe4000f8e020d */
[----:B--2---:R-:W-:Y:S01]  /*7160*/  IMAD R18, R18, R15, UR4 ;  /* 0x0000000412127e24 */ /* 0x004fe2000f8e020f */
[----:B------:R-:W-:Y:S02]  /*7170*/  ULDC UR4, c[0x0][0x600] ;  /* 0x0001800000047ab9 */ /* 0x000fe40000000800 */
[----:B------:R-:W-:-:S05]  /*7180*/  IMAD R5, R2, UR4, R5 ;  /* 0x0000000402057c24 */ /* 0x000fca000f8e0205 */
[----:B------:R-:W-:Y:S02]  /*7190*/  SEL R2, R5, R18, !P1 ;  /* 0x0000001205027207 */ /* 0x000fe40004800000 */
[----:B------:R-:W-:-:S07]  /*71a0*/  SEL R18, R18, R5, !P1 ;  /* 0x0000000512127207 */ /* 0x000fce0004800000 */
.L_x_175:
[----:B------:R-:W-:Y:S05]  /*71b0*/  BSYNC B1 ;  /* 0x0000000000017941 */ /* 0x000fea0003800000 */
.L_x_174:
[----:B------:R-:W-:-:S13]  /*71c0*/  LOP3.LUT P1, RZ, R3, 0xff, RZ, 0xc0, !PT ;  /* 0x000000ff03ff7812 */ /* 0x000fda000782c0ff */
[----:B------:R-:W-:Y:S05]  /*71d0*/  @P1 BRA `(.L_x_178) ;  /* 0xfffffff000f01947 */ /* 0x000fea000383ffff */
[----:B------:R-:W-:Y:S05]  /*71e0*/  BSYNC B0 ;  /* 0x0000000000007941 */ /* 0x000fea0003800000 */
.L_x_166:
[----:B------:R-:W-:-:S03]  /*71f0*/  UMOV UR4, 0xffffffff ;  /* 0xffffffff00047882 */ /* 0x000fc60000000000 */
[----:B------:R-:W-:Y:S05]  /*7200*/  BRA.DIV UR4, `(.L_x_179) ;  /* 0x0000000604447947 */ /* 0x000fea000b800000 */
[----:B------:R-:W-:-:S13]  /*7210*/  ELECT P6, URZ, PT ;  /* 0x00000000003f782f */ /* 0x000fda00038c0000 */
.L_x_195:
[----:B------:R-:W-:Y:S04]  /*7220*/  BSSY B0, `(.L_x_180) ;  /* 0x000002c000007945 */ /* 0x000fe80003800000 */
[----:B------:R-:W-:Y:S05]  /*7230*/  @!P6 BRA `(.L_x_181) ;  /* 0x0000000000a8e947 */ /* 0x000fea0003800000 */
[----:B------:R-:W-:-:S04]  /*7240*/  ULOP3.LUT UR4, UR40, 0x2, URZ, 0xfc, !UPT ;  /* 0x0000000228047892 */ /* 0x000fc8000f8efc3f */
[----:B------:R-:W-:-:S06]  /*7250*/  UISETP.NE.AND UP0, UPT, UR4, 0x3, UPT ;  /* 0x000000030400788c */ /* 0x000fcc000bf05270 */
[----:B------:R-:W-:-:S13]  /*7260*/  PLOP3.LUT P0, PT, PT, PT, UP0, 0x80, 0x0 ;  /* 0x000000000000781c */ /* 0x000fda0003f0f008 */
[----:B------:R-:W-:Y:S05]  /*7270*/  @!P0 BRA `(.L_x_182) ;  /* 0x0000000000048947 */ /* 0x000fea0003800000 */
[----:B------:R-:W-:Y:S01]  /*7280*/  BPT.TRAP 0x1 ;  /* 0x000000040000795c */ /* 0x000fe20000300000 */
.L_x_182:
[----:B------:R-:W0:Y:S01]  /*7290*/  S2R R3, SR_CgaCtaId ;  /* 0x0000000000037919 */ /* 0x000e220000008800 */
[----:B------:R-:W-:Y:S02]  /*72a0*/  MOV R0, 0x400 ;  /* 0x0000040000007802 */ /* 0x000fe40000000f00 */
[----:B------:R-:W-:Y:S02]  /*72b0*/  SHF.L.U32 R2, R9, 0x1f, RZ ;  /* 0x0000001f09027819 */ /* 0x000fe400000006ff */
[----:B0-----:R-:W-:-:S05]  /*72c0*/  LEA R3, R3, R0, 0x18 ;  /* 0x0000000003037211 */ /* 0x001fca00078ec0ff */
[----:B------:R-:W-:-:S04]  /*72d0*/  VIADD R3, R3, 0x20 ;  /* 0x0000002003037836 */ /* 0x000fc80000000000 */
[C---:B------:R-:W-:Y:S02]  /*72e0*/  IMAD R5, R8.reuse, 0x8, R3 ;  /* 0x0000000808057824 */ /* 0x040fe400078e0203 */
[----:B------:R-:W-:Y:S02]  /*72f0*/  VIADD R8, R8, 0x1 ;  /* 0x0000000108087836 */ /* 0x000fe40000000000 */
[----:B------:R-:W0:Y:S03]  /*7300*/  SYNCS.PHASECHK.TRANS64.TRYWAIT P0, [R5+URZ], R2 ;  /* 0x00000002050075a7 */ /* 0x000e26000800017f */
[----:B------:R-:W-:-:S04]  /*7310*/  ISETP.NE.AND P1, PT, R8, 0x4, PT ;  /* 0x000000040800780c */ /* 0x000fc80003f25270 */
[----:B------:R-:W-:Y:S02]  /*7320*/  SEL R0, RZ, 0x1, P1 ;  /* 0x00000001ff007807 */ /* 0x000fe40000800000 */
[----:B------:R-:W-:Y:S02]  /*7330*/  SEL R8, R8, RZ, P1 ;  /* 0x000000ff08087207 */ /* 0x000fe40000800000 */
[----:B------:R-:W-:-:S03]  /*7340*/  LOP3.LUT R9, R9, R0, RZ, 0x3c, !PT ;  /* 0x0000000009097212 */ /* 0x000fc600078e3cff */
[----:B------:R-:W-:Y:S01]  /*7350*/  IMAD R7, R8, 0x8, R3 ;  /* 0x0000000808077824 */ /* 0x000fe200078e0203 */
[----:B------:R-:W-:Y:S01]  /*7360*/  SHF.L.U32 R4, R9, 0x1f, RZ ;  /* 0x0000001f09047819 */ /* 0x000fe200000006ff */
[----:B0-----:R-:W-:Y:S06]  /*7370*/  @!P0 BRA `(.L_x_183) ;  /* 0x0000000400088947 */ /* 0x001fec0003800000 */
.L_x_196:
[----:B------:R-:W1:Y:S01]  /*7380*/  SYNCS.PHASECHK.TRANS64.TRYWAIT P0, [R7+URZ], R4 ;  /* 0x00000004070075a7 */ /* 0x000e62000800017f */
[----:B------:R-:W-:-:S05]  /*7390*/  VIADD R0, R8, 0x1 ;  /* 0x0000000108007836 */ /* 0x000fca0000000000 */
[----:B------:R-:W-:-:S04]  /*73a0*/  ISETP.NE.AND P1, PT, R0, 0x4, PT ;  /* 0x000000040000780c */ /* 0x000fc80003f25270 */
[----:B0-----:R-:W-:Y:S02]  /*73b0*/  SEL R2, RZ, 0x1, P1 ;  /* 0x00000001ff027807 */ /* 0x001fe40000800000 */
[----:B------:R-:W-:Y:S02]  /*73c0*/  SEL R0, R0, RZ, P1 ;  /* 0x000000ff00007207 */ /* 0x000fe40000800000 */
[----:B------:R-:W-:-:S03]  /*73d0*/  LOP3.LUT R9, R9, R2, RZ, 0x3c, !PT ;  /* 0x0000000209097212 */ /* 0x000fc600078e3cff */
[----:B------:R-:W-:Y:S01]  /*73e0*/  IMAD R6, R0, 0x8, R3 ;  /* 0x0000000800067824 */ /* 0x000fe200078e0203 */
[----:B------:R-:W-:Y:S01]  /*73f0*/  SHF.L.U32 R5, R9, 0x1f, RZ ;  /* 0x0000001f09057819 */ /* 0x000fe200000006ff */
[----:B-1----:R-:W-:Y:S06]  /*7400*/  @!P0 BRA `(.L_x_184) ;  /* 0x0000000000f88947 */ /* 0x002fec0003800000 */
.L_x_197:
[----:B------:R-:W1:Y:S01]  /*7410*/  SYNCS.PHASECHK.TRANS64.TRYWAIT P0, [R6+URZ], R5 ;  /* 0x00000005060075a7 */ /* 0x000e62000800017f */
[----:B------:R-:W-:-:S05]  /*7420*/  VIADD R0, R0, 0x1 ;  /* 0x0000000100007836 */ /* 0x000fca0000000000 */
[----:B------:R-:W-:-:S04]  /*7430*/  ISETP.NE.AND P1, PT, R0, 0x4, PT ;  /* 0x000000040000780c */ /* 0x000fc80003f25270 */
[----:B------:R-:W-:Y:S02]  /*7440*/  SEL R2, RZ, 0x1, P1 ;  /* 0x00000001ff027807 */ /* 0x000fe40000800000 */
[----:B------:R-:W-:Y:S02]  /*7450*/  SEL R0, R0, RZ, P1 ;  /* 0x000000ff00007207 */ /* 0x000fe40000800000 */
[----:B------:R-:W-:Y:S01]  /*7460*/  LOP3.LUT R2, R9, R2, RZ, 0x3c, !PT ;  /* 0x0000000209027212 */ /* 0x000fe200078e3cff */
[----:B-1----:R-:W-:Y:S06]  /*7470*/  @!P0 BRA `(.L_x_185) ;  /* 0x0000000000f08947 */ /* 0x002fec0003800000 */
.L_x_198:
[----:B------:R-:W-:Y:S01]  /*7480*/  IMAD R3, R0, 0x8, R3 ;  /* 0x0000000800037824 */ /* 0x000fe200078e0203 */
[----:B------:R-:W-:-:S07]  /*7490*/  SHF.L.U32 R0, R2, 0x1f, RZ ;  /* 0x0000001f02007819 */ /* 0x000fce00000006ff */
.L_x_186:
[----:B--2---:R2:W3:Y:S02]  /*74a0*/  SYNCS.PHASECHK.TRANS64.TRYWAIT P0, [R3+URZ], R0 ;  /* 0x00000000030075a7 */ /* 0x0044e4000800017f */
[----:B---3--:R-:W-:Y:S05]  /*74b0*/  @!P0 NANOSLEEP.SYNCS 0x989680 ;  /* 0x009896800000895d */ /* 0x008fea0003900000 */
[----:B------:R-:W3:Y:S02]  /*74c0*/  @!P0 SYNCS.PHASECHK.TRANS64 P0, [R3+URZ], R0 ;  /* 0x00000000030085a7 */ /* 0x000ee4000800007f */
[----:B---3--:R-:W-:Y:S05]  /*74d0*/  @!P0 BRA `(.L_x_186) ;  /* 0xfffffffc00f08947 */ /* 0x008fea000383ffff */
.L_x_181:
[----:B------:R-:W-:Y:S05]  /*74e0*/  BSYNC B0 ;  /* 0x0000000000007941 */ /* 0x000fea0003800000 */
.L_x_180:
[----:B------:R-:W-:Y:S05]  /*74f0*/  EXIT ;  /* 0x000000000000794d */ /* 0x000fea0003800000 */
.L_x_18:
[----:B0-----:R0:W1:Y:S02]  /*7500*/  SYNCS.PHASECHK.TRANS64.TRYWAIT P0, [R97+URZ+-0x8], R0 ;  /* 0xfffff800610075a7 */ /* 0x001064000800017f */
[----:B-1----:R-:W-:Y:S05]  /*7510*/  @!P0 NANOSLEEP.SYNCS 0x989680 ;  /* 0x009896800000895d */ /* 0x002fea0003900000 */
[----:B------:R-:W1:Y:S02]  /*7520*/  @!P0 SYNCS.PHASECHK.TRANS64 P0, [R97+URZ+-0x8], R0 ;  /* 0xfffff800610085a7 */ /* 0x000e64000800007f */
[----:B-1----:R-:W-:Y:S05]  /*7530*/  @!P0 BRA `(.L_x_18) ;  /* 0xfffffffc00f08947 */ /* 0x002fea000383ffff */
[----:B------:R-:W-:Y:S05]  /*7540*/  BRA `(.L_x_187) ;  /* 0xffffffa000d87947 */ /* 0x000fea000383ffff */
.L_x_23:
[----:B-1----:R1:W2:Y:S02]  /*7550*/  SYNCS.PHASECHK.TRANS64.TRYWAIT P1, [R3+URZ], R0 ;  /* 0x00000000030075a7 */ /* 0x0022a4000802017f */
[----:B--2---:R-:W-:Y:S05]  /*7560*/  @!P1 NANOSLEEP.SYNCS 0x989680 ;  /* 0x009896800000995d */ /* 0x004fea0003900000 */
[----:B------:R-:W2:Y:S02]  /*7570*/  @!P1 SYNCS.PHASECHK.TRANS64 P1, [R3+URZ], R0 ;  /* 0x00000000030095a7 */ /* 0x000ea4000802007f */
[----:B--2---:R-:W-:Y:S05]  /*7580*/  @!P1 BRA `(.L_x_23) ;  /* 0xfffffffc00f09947 */ /* 0x004fea000383ffff */
[----:B------:R-:W-:Y:S05]  /*7590*/  BRA `(.L_x_22) ;  /* 0xffffffa400507947 */ /* 0x000fea000383ffff */
.L_x_28:
[----:B-1----:R-:W-:-:S04]  /*75a0*/  IMAD.U32 R5, RZ, RZ, UR4 ;  /* 0x00000004ff057e24 */ /* 0x002fc8000f8e00ff */
[----:B------:R1:W2:Y:S03]  /*75b0*/  SYNCS.PHASECHK.TRANS64.TRYWAIT P1, [R5+URZ], R4 ;  /* 0x00000004050075a7 */ /* 0x0002a6000802017f */
[----:B--2---:R-:W-:Y:S05]  /*75c0*/  @!P1 NANOSLEEP.SYNCS 0x989680 ;  /* 0x009896800000995d */ /* 0x004fea0003900000 */
[----:B------:R-:W2:Y:S02]  /*75d0*/  @!P1 SYNCS.PHASECHK.TRANS64 P1, [R5+URZ], R4 ;  /* 0x00000004050095a7 */ /* 0x000ea4000802007f */
[----:B--2---:R-:W-:Y:S05]  /*75e0*/  @!P1 BRA `(.L_x_28) ;  /* 0xfffffffc00ec9947 */ /* 0x004fea000383ffff */
[----:B------:R-:W-:Y:S05]  /*75f0*/  BRA `(.L_x_27) ;  /* 0xffffffa800907947 */ /* 0x000fea000383ffff */
.L_x_34:
[----:B0-----:R0:W1:Y:S02]  /*7600*/  SYNCS.PHASECHK.TRANS64.TRYWAIT P0, [R97+URZ+0x8], R0 ;  /* 0x00000800610075a7 */ /* 0x001064000800017f */
[----:B-1----:R-:W-:Y:S05]  /*7610*/  @!P0 NANOSLEEP.SYNCS 0x989680 ;  /* 0x009896800000895d */ /* 0x002fea0003900000 */
[----:B------:R-:W1:Y:S02]  /*7620*/  @!P0 SYNCS.PHASECHK.TRANS64 P0, [R97+URZ+0x8], R0 ;  /* 0x00000800610085a7 */ /* 0x000e64000800007f */
[----:B-1----:R-:W-:Y:S05]  /*7630*/  @!P0 BRA `(.L_x_34) ;  /* 0xfffffffc00f08947 */ /* 0x002fea000383ffff */
[----:B------:R-:W-:Y:S05]  /*7640*/  BRA `(.L_x_188) ;  /* 0xffffffb0001c7947 */ /* 0x000fea000383ffff */
.L_x_167:
[----:B------:R-:W-:Y:S01]  /*7650*/  BSSY B1, `(.L_x_189) ;  /* 0x0000006000017945 */ /* 0x000fe20003800000 */
[----:B------:R-:W-:-:S07]  /*7660*/  IMAD.MOV.U32 R15, RZ, RZ, -0x1 ;  /* 0xffffffffff0f7424 */ /* 0x000fce00078e00ff */
[----:B-----5:R-:W-:Y:S05]  /*7670*/  WARPSYNC.COLLECTIVE R15, `(.L_x_190) ;  /* 0x000000000f0c7348 */ /* 0x020fea0003c00000 */
[----:B------:R-:W-:Y:S02]  /*7680*/  ELECT P6, UR62, PT ;  /* 0x00000000003e782f */ /* 0x000fe400038c0000 */
[----:B------:R-:W-:Y:S01]  /*7690*/  MOV R14, UR62 ;  /* 0x0000003e000e7c02 */ /* 0x000fe20008000f00 */
[----:B-----5:R-:W-:Y:S10]  /*76a0*/  ENDCOLLECTIVE ;  /* 0x000000000000791b */ /* 0x020ff40003800000 */
.L_x_190:
[----:B------:R-:W-:Y:S05]  /*76b0*/  BSYNC B1 ;  /* 0x0000000000017941 */ /* 0x000fea0003800000 */
.L_x_189:
[----:B------:R-:W-:Y:S05]  /*76c0*/  BRA `(.L_x_191) ;  /* 0xffffffec00c07947 */ /* 0x000fea000383ffff */
.L_x_170:
[----:B-1----:R1:W2:Y:S02]  /*76d0*/  SYNCS.PHASECHK.TRANS64.TRYWAIT P1, [R7+URZ+0x20], R4 ;  /* 0x00002004070075a7 */ /* 0x0022a4000802017f */
[----:B--2---:R-:W-:Y:S05]  /*76e0*/  @!P1 NANOSLEEP.SYNCS 0x989680 ;  /* 0x009896800000995d */ /* 0x004fea0003900000 */
[----:B------:R-:W2:Y:S02]  /*76f0*/  @!P1 SYNCS.PHASECHK.TRANS64 P1, [R7+URZ+0x20], R4 ;  /* 0x00002004070095a7 */ /* 0x000ea4000802007f */
[----:B--2---:R-:W-:Y:S05]  /*7700*/  @!P1 BRA `(.L_x_170) ;  /* 0xfffffffc00f09947 */ /* 0x004fea000383ffff */
[----:B------:R-:W-:Y:S05]  /*7710*/  BRA `(.L_x_192) ;  /* 0xffffffec00f87947 */ /* 0x000fea000383ffff */
.L_x_179:
[----:B------:R-:W-:Y:S01]  /*7720*/  BSSY B0, `(.L_x_193) ;  /* 0x0000006000007945 */ /* 0x000fe20003800000 */
[----:B------:R-:W-:-:S07]  /*7730*/  IMAD.MOV.U32 R15, RZ, RZ, -0x1 ;  /* 0xffffffffff0f7424 */ /* 0x000fce00078e00ff */
[----:B-----5:R-:W-:Y:S05]  /*7740*/  WARPSYNC.COLLECTIVE R15, `(.L_x_194) ;  /* 0x000000000f0c7348 */ /* 0x020fea0003c00000 */
[----:B------:R-:W-:Y:S02]  /*7750*/  ELECT P6, UR62, PT ;  /* 0x00000000003e782f */ /* 0x000fe400038c0000 */
[----:B------:R-:W-:Y:S01]  /*7760*/  MOV R14, UR62 ;  /* 0x0000003e000e7c02 */ /* 0x000fe20008000f00 */
[----:B-----5:R-:W-:Y:S10]  /*7770*/  ENDCOLLECTIVE ;  /* 0x000000000000791b */ /* 0x020ff40003800000 */
.L_x_194:
[----:B------:R-:W-:Y:S05]  /*7780*/  BSYNC B0 ;  /* 0x0000000000007941 */ /* 0x000fea0003800000 */
.L_x_193:
[----:B------:R-:W-:Y:S05]  /*7790*/  BRA `(.L_x_195) ;  /* 0xfffffff800a07947 */ /* 0x000fea000383ffff */
.L_x_183:
[----:B0-----:R0:W1:Y:S02]  /*77a0*/  SYNCS.PHASECHK.TRANS64.TRYWAIT P0, [R5+URZ], R2 ;  /* 0x00000002050075a7 */ /* 0x001064000800017f */
[----:B-1----:R-:W-:Y:S05]  /*77b0*/  @!P0 NANOSLEEP.SYNCS 0x989680 ;  /* 0x009896800000895d */ /* 0x002fea0003900000 */
[----:B------:R-:W1:Y:S02]  /*77c0*/  @!P0 SYNCS.PHASECHK.TRANS64 P0, [R5+URZ], R2 ;  /* 0x00000002050085a7 */ /* 0x000e64000800007f */
[----:B-1----:R-:W-:Y:S05]  /*77d0*/  @!P0 BRA `(.L_x_183) ;  /* 0xfffffffc00f08947 */ /* 0x002fea000383ffff */
[----:B------:R-:W-:Y:S05]  /*77e0*/  BRA `(.L_x_196) ;  /* 0xfffffff800e47947 */ /* 0x000fea000383ffff */
.L_x_184:
[----:B0-----:R0:W1:Y:S02]  /*77f0*/  SYNCS.PHASECHK.TRANS64.TRYWAIT P0, [R7+URZ], R4 ;  /* 0x00000004070075a7 */ /* 0x001064000800017f */
[----:B-1----:R-:W-:Y:S05]  /*7800*/  @!P0 NANOSLEEP.SYNCS 0x989680 ;  /* 0x009896800000895d */ /* 0x002fea0003900000 */
[----:B------:R-:W1:Y:S02]  /*7810*/  @!P0 SYNCS.PHASECHK.TRANS64 P0, [R7+URZ], R4 ;  /* 0x00000004070085a7 */ /* 0x000e64000800007f */
[----:B-1----:R-:W-:Y:S05]  /*7820*/  @!P0 BRA `(.L_x_184) ;  /* 0xfffffffc00f08947 */ /* 0x002fea000383ffff */
[----:B------:R-:W-:Y:S05]  /*7830*/  BRA `(.L_x_197) ;  /* 0xfffffff800f47947 */ /* 0x000fea000383ffff */
.L_x_185:
[----:B-1----:R1:W2:Y:S02]  /*7840*/  SYNCS.PHASECHK.TRANS64.TRYWAIT P0, [R6+URZ], R5 ;  /* 0x00000005060075a7 */ /* 0x0022a4000800017f */
[----:B--2---:R-:W-:Y:S05]  /*7850*/  @!P0 NANOSLEEP.SYNCS 0x989680 ;  /* 0x009896800000895d */ /* 0x004fea0003900000 */
[----:B------:R-:W2:Y:S02]  /*7860*/  @!P0 SYNCS.PHASECHK.TRANS64 P0, [R6+URZ], R5 ;  /* 0x00000005060085a7 */ /* 0x000ea4000800007f */
[----:B--2---:R-:W-:Y:S05]  /*7870*/  @!P0 BRA `(.L_x_185) ;  /* 0xfffffffc00f08947 */ /* 0x004fea000383ffff */
[----:B------:R-:W-:Y:S05]  /*7880*/  BRA `(.L_x_198) ;  /* 0xfffffff800fc7947 */ /* 0x000fea000383ffff */
.L_x_199:
[----:B------:R-:W-:-:S00]  /*7890*/  BRA `(.L_x_199) ;  /* 0xfffffffc00fc7947 */ /* 0x000fc0000383ffff */
[----:B------:R-:W-:-:S00]  /*78a0*/  NOP ;  /* 0x0000000000007918 */ /* 0x000fc00000000000 */
        /* <DEDUP_REMOVED lines=13> */
.L_x_200:


//--------------------- .nv.global.init           --------------------------
	.section	.nv.global.init,"aw",@progbits
.nv.global.init:
	.type		$str$22,@object
	.size		$str$22,($str$23 - $str$22)
$str$22:
        /*0000*/ 	.byte	0x6b, 0x5f, 0x74, 0x69, 0x6c, 0x65, 0x5f, 0x63, 0x6f, 0x75, 0x6e, 0x74, 0x20, 0x3e, 0x3d, 0x20
        /*0010*/ 	.byte	0x31, 0x00
	.type		$str$23,@object
	.size		$str$23,(__unnamed_1 - $str$23)
$str$23:
        /*0012*/ 	.byte	0x2f, 0x74, 0x6d, 0x70, 0x2f, 0x63, 0x75, 0x74, 0x6c, 0x61, 0x73, 0x73, 0x5f, 0x73, 0x77, 0x65
        /*0022*/ 	.byte	0x65, 0x70, 0x5f, 0x73, 0x72, 0x63, 0x2f, 0x69, 0x6e, 0x63, 0x6c, 0x75, 0x64, 0x65, 0x2f, 0x63
        /*0032*/ 	.byte	0x75, 0x74, 0x6c, 0x61, 0x73, 0x73, 0x2f, 0x67, 0x65, 0x6d, 0x6d, 0x2f, 0x63, 0x6f, 0x6c, 0x6c
        /*0042*/ 	.byte	0x65, 0x63, 0x74, 0x69, 0x76, 0x65, 0x2f, 0x73, 0x6d, 0x39, 0x30, 0x5f, 0x6d, 0x6d, 0x61, 0x5f
        /*0052*/ 	.byte	0x74, 0x6d, 0x61, 0x5f, 0x67, 0x6d, 0x6d, 0x61, 0x5f, 0x73, 0x73, 0x5f, 0x77, 0x61, 0x72, 0x70
        /*0062*/ 	.byte	0x73, 0x70, 0x65, 0x63, 0x69, 0x61, 0x6c, 0x69, 0x7a, 0x65, 0x64, 0x2e, 0x68, 0x70, 0x70, 0x00
	.type		__unnamed_1,@object
	.size		__unnamed_1,(.L_0 - __unnamed_1)
__unnamed_1:
        /*0072*/ 	.byte	0x76, 0x6f, 0x69, 0x64, 0x20, 0x63, 0x75, 0x74, 0x6c, 0x61, 0x73, 0x73, 0x3a, 0x3a, 0x67, 0x65
        /* <DEDUP_REMOVED lines=176> */
        /*0b82*/ 	.byte	0x79, 0x5d, 0x00
.L_0:


//--------------------- .nv.shared._ZN7cutlass13device_kernelINS_4gemm6kernel13GemmUniversalIN4cute5tupleIJiiiiEEENS1_10collective13CollectiveMmaINS1_34MainloopSm90TmaGmmaWarpSpecializedILi4ENS5_IJNS4_1CILi4EEENSA_ILi2EEENSA_ILi1EEEEEENS1_32KernelTmaWarpSpecializedPingpongEEENS5_IJNSA_ILi64EEENSA_ILi128EEESH_EEEfNS5_IJlSD_lEEEfSK_NS4_8TiledMMAINS4_8MMA_AtomIJNS4_4SM904GMMA30MMA_64x128x8_F32TF32TF32_SS_TNILNSO_7ScaleInE1ELSQ_1EEEEEENS4_6LayoutINS5_IJSD_SD_SD_EEENS5_IJNSA_ILi0EEESV_SV_EEEEENS5_IJNS4_10UnderscoreESY_SY_EEEEENS4_23SM90_TMA_LOAD_MULTICASTENS4_14ComposedLayoutINS4_7SwizzleILi3ELi4ELi3EEENS4_18smem_ptr_flag_bitsILi32EEENST_INS5_IJNSA_ILi8EEENSA_ILi32EEEEEENS5_IJS18_SD_EEEEEEEvNS4_8identityES11_S1C_vS1D_EENS_8epilogue10collective6detail29Sm90TmaWarpSpecializedAdapterINS1G_15DefaultEpilogueIfSK_SK_NS1F_6thread17LinearCombinationIfLi1EffLNS1K_9ScaleType4KindE0ELNS_15FloatRoundStyleE2EfEENS1_15EpilogueDefaultEEEEEvvEEEEvNT_6ParamsE --------------------------
	.section	.nv.shared._ZN7cutlass13device_kernelINS_4gemm6kernel13GemmUniversalIN4cute5tupleIJiiiiEEENS1_10collective13CollectiveMmaINS1_34MainloopSm90TmaGmmaWarpSpecializedILi4ENS5_IJNS4_1CILi4EEENSA_ILi2EEENSA_ILi1EEEEEENS1_32KernelTmaWarpSpecializedPingpongEEENS5_IJNSA_ILi64EEENSA_ILi128EEESH_EEEfNS5_IJlSD_lEEEfSK_NS4_8TiledMMAINS4_8MMA_AtomIJNS4_4SM904GMMA30MMA_64x128x8_F32TF32TF32_SS_TNILNSO_7ScaleInE1ELSQ_1EEEEEENS4_6LayoutINS5_IJSD_SD_SD_EEENS5_IJNSA_ILi0EEESV_SV_EEEEENS5_IJNS4_10UnderscoreESY_SY_EEEEENS4_23SM90_TMA_LOAD_MULTICASTENS4_14ComposedLayoutINS4_7SwizzleILi3ELi4ELi3EEENS4_18smem_ptr_flag_bitsILi32EEENST_INS5_IJNSA_ILi8EEENSA_ILi32EEEEEENS5_IJS18_SD_EEEEEEEvNS4_8identityES11_S1C_vS1D_EENS_8epilogue10collective6detail29Sm90TmaWarpSpecializedAdapterINS1G_15DefaultEpilogueIfSK_SK_NS1F_6thread17LinearCombinationIfLi1EffLNS1K_9ScaleType4KindE0ELNS_15FloatRoundStyleE2EfEENS1_15EpilogueDefaultEEEEEvvEEEEvNT_6ParamsE,"aw",@nobits
	.sectionflags	@""
	.align	16
	.zero		1024


//--------------------- .nv.shared.reserved.0     --------------------------
	.section	.nv.shared.reserved.0,"aw",@nobits
	.weak		__nv_reservedSMEM_offset_0_alias
	.size		__nv_reservedSMEM_offset_0_alias, 0, 0
	.other		__nv_reservedSMEM_offset_0_alias,@"STO_CUDA_RESERVED_SHARED STV_DEFAULT"
__nv_reservedSMEM_offset_0_alias:
	.zero		0


//--------------------- .nv.global                --------------------------
	.section	.nv.global,"aw",@nobits
.nv.global:
	.type		_ZN40_INTERNAL_16f7700f_4_k_cu_d238350c_213234cute1_E,@object
	.size		_ZN40_INTERNAL_16f7700f_4_k_cu_d238350c_213234cute1_E,(_ZN40_INTERNAL_16f7700f_4_k_cu_d238350c_213234cuda3std3__45__cpo6cbeginE - _ZN40_INTERNAL_16f7700f_4_k_cu_d238350c_213234cute1_E)
_ZN40_INTERNAL_16f7700f_4_k_cu_d238350c_213234cute1_E:
	.zero		1
	.type		_ZN40_INTERNAL_16f7700f_4_k_cu_d238350c_213234cuda3std3__45__cpo6cbeginE,@object
	.size		_ZN40_INTERNAL_16f7700f_4_k_cu_d238350c_213234cuda3std3__45__cpo6cbeginE,(_ZN40_INTERNAL_16f7700f_4_k_cu_d238350c_213234cuda3std3__48in_placeE - _ZN40_INTERNAL_16f7700f_4_k_cu_d238350c_213234cuda3std3__45__cpo6cbeginE)
_ZN40_INTERNAL_16f7700f_4_k_cu_d238350c_213234cuda3std3__45__cpo6cbeginE:
	.zero		1
	.type		_ZN40_INTERNAL_16f7700f_4_k_cu_d238350c_213234cuda3std3__48in_placeE,@object
	.size		_ZN40_INTERNAL_16f7700f_4_k_cu_d238350c_213234cuda3std3__48in_placeE,(_ZN40_INTERNAL_16f7700f_4_k_cu_d238350c_213234cuda3std6ranges3__45__cpo9iter_moveE - _ZN40_INTERNAL_16f7700f_4_k_cu_d238350c_213234cuda3std3__48in_placeE)
_ZN40_INTERNAL_16f7700f_4_k_cu_d238350c_213234cuda3std3__48in_placeE:
	.zero		1
	.type		_ZN40_INTERNAL_16f7700f_4_k_cu_d238350c_213234cuda3std6ranges3__45__cpo9iter_moveE,@object
	.size		_ZN40_INTERNAL_16f7700f_4_k_cu_d238350c_213234cuda3std6ranges3__45__cpo9iter_moveE,(_ZN40_INTERNAL_16f7700f_4_k_cu_d238350c_213234cuda3std3__45__cpo5beginE - _ZN40_INTERNAL_16f7700f_4_k_cu_d238350c_213234cuda3std6ranges3__45__cpo9iter_moveE)
_ZN40_INTERNAL_16f7700f_4_k_cu_d238350c_213234cuda3std6ranges3__45__cpo9iter_moveE:
	.zero		1
	.type		_ZN40_INTERNAL_16f7700f_4_k_cu_d238350c_213234cuda3std3__45__cpo5beginE,@object
	.size		_ZN40_INTERNAL_16f7700f_4_k_cu_d238350c_213234cuda3std3__45__cpo5beginE,(_ZN40_INTERNAL_16f7700f_4_k_cu_d238350c_213234cuda3std3__442_GLOBAL__N__16f7700f_4_k_cu_d238350c_213236ignoreE - _ZN40_INTERNAL_16f7700f_4_k_cu_d238350c_213234cuda3std3__45__cpo5beginE)
_ZN40_INTERNAL_16f7700f_4_k_cu_d238350c_213234cuda3std3__45__cpo5beginE:
	.zero		1
	.type		_ZN40_INTERNAL_16f7700f_4_k_cu_d238350c_213234cuda3std3__442_GLOBAL__N__16f7700f_4_k_cu_d238350c_213236ignoreE,@object
	.size		_ZN40_INTERNAL_16f7700f_4_k_cu_d238350c_213234cuda3std3__442_GLOBAL__N__16f7700f_4_k_cu_d238350c_213236ignoreE,(_ZN40_INTERNAL_16f7700f_4_k_cu_d238350c_213234cute7productE - _ZN40_INTERNAL_16f7700f_4_k_cu_d238350c_213234cuda3std3__442_GLOBAL__N__16f7700f_4_k_cu_d238350c_213236ignoreE)
_ZN40_INTERNAL_16f7700f_4_k_cu_d238350c_213234cuda3std3__442_GLOBAL__N__16f7700f_4_k_cu_d238350c_213236ignoreE:
	.zero		1
	.type		_ZN40_INTERNAL_16f7700f_4_k_cu_d238350c_213234cute7productE,@object
	.size		_ZN40_INTERNAL_16f7700f_4_k_cu_d238350c_213234cute7productE,(_ZN40_INTERNAL_16f7700f_4_k_cu_d238350c_213234cuda3std3__45__cpo3endE - _ZN40_INTERNAL_16f7700f_4_k_cu_d238350c_213234cute7productE)
_ZN40_INTERNAL_16f7700f_4_k_cu_d238350c_213234cute7productE:
	.zero		1
	.type		_ZN40_INTERNAL_16f7700f_4_k_cu_d238350c_213234cuda3std3__45__cpo3endE,@object
	.size		_ZN40_INTERNAL_16f7700f_4_k_cu_d238350c_213234cuda3std3__45__cpo3endE,(_ZN40_INTERNAL_16f7700f_4_k_cu_d238350c_213234cuda3std3__419piecewise_constructE - _ZN40_INTERNAL_16f7700f_4_k_cu_d238350c_213234cuda3std3__45__cpo3endE)
_ZN40_INTERNAL_16f7700f_4_k_cu_d238350c_213234cuda3std3__45__cpo3endE:
	.zero		1
	.type		_ZN40_INTERNAL_16f7700f_4_k_cu_d238350c_213234cuda3std3__419piecewise_constructE,@object
	.size		_ZN40_INTERNAL_16f7700f_4_k_cu_d238350c_213234cuda3std3__419piecewise_constructE,(_ZN40_INTERNAL_16f7700f_4_k_cu_d238350c_213234cuda3std3__45__cpo4cendE - _ZN40_INTERNAL_16f7700f_4_k_cu_d238350c_213234cuda3std3__419piecewise_constructE)
_ZN40_INTERNAL_16f7700f_4_k_cu_d238350c_213234cuda3std3__419piecewise_constructE:
	.zero		1
	.type		_ZN40_INTERNAL_16f7700f_4_k_cu_d238350c_213234cuda3std3__45__cpo4cendE,@object
	.size		_ZN40_INTERNAL_16f7700f_4_k_cu_d238350c_213234cuda3std3__45__cpo4cendE,(_ZN40_INTERNAL_16f7700f_4_k_cu_d238350c_213234cuda3std6ranges3__45__cpo4swapE - _ZN40_INTERNAL_16f7700f_4_k_cu_d238350c_213234cuda3std3__45__cpo4cendE)
_ZN40_INTERNAL_16f7700f_4_k_cu_d238350c_213234cuda3std3__45__cpo4cendE:
	.zero		1
	.type		_ZN40_INTERNAL_16f7700f_4_k_cu_d238350c_213234cuda3std6ranges3__45__cpo4swapE,@object
	.size		_ZN40_INTERNAL_16f7700f_4_k_cu_d238350c_213234cuda3std6ranges3__45__cpo4swapE,(.L_8 - _ZN40_INTERNAL_16f7700f_4_k_cu_d238350c_213234cuda3std6ranges3__45__cpo4swapE)
_ZN40_INTERNAL_16f7700f_4_k_cu_d238350c_213234cuda3std6ranges3__45__cpo4swapE:
	.zero		1
.L_8:


//--------------------- .nv.constant0._ZN7cutlass13device_kernelINS_4gemm6kernel13GemmUniversalIN4cute5tupleIJiiiiEEENS1_10collective13CollectiveMmaINS1_34MainloopSm90TmaGmmaWarpSpecializedILi4ENS5_IJNS4_1CILi4EEENSA_ILi2EEENSA_ILi1EEEEEENS1_32KernelTmaWarpSpecializedPingpongEEENS5_IJNSA_ILi64EEENSA_ILi128EEESH_EEEfNS5_IJlSD_lEEEfSK_NS4_8TiledMMAINS4_8MMA_AtomIJNS4_4SM904GMMA30MMA_64x128x8_F32TF32TF32_SS_TNILNSO_7ScaleInE1ELSQ_1EEEEEENS4_6LayoutINS5_IJSD_SD_SD_EEENS5_IJNSA_ILi0EEESV_SV_EEEEENS5_IJNS4_10UnderscoreESY_SY_EEEEENS4_23SM90_TMA_LOAD_MULTICASTENS4_14ComposedLayoutINS4_7SwizzleILi3ELi4ELi3EEENS4_18smem_ptr_flag_bitsILi32EEENST_INS5_IJNSA_ILi8EEENSA_ILi32EEEEEENS5_IJS18_SD_EEEEEEEvNS4_8identityES11_S1C_vS1D_EENS_8epilogue10collective6detail29Sm90TmaWarpSpecializedAdapterINS1G_15DefaultEpilogueIfSK_SK_NS1F_6thread17LinearCombinationIfLi1EffLNS1K_9ScaleType4KindE0ELNS_15FloatRoundStyleE2EfEENS1_15EpilogueDefaultEEEEEvvEEEEvNT_6ParamsE --------------------------
	.section	.nv.constant0._ZN7cutlass13device_kernelINS_4gemm6kernel13GemmUniversalIN4cute5tupleIJiiiiEEENS1_10collective13CollectiveMmaINS1_34MainloopSm90TmaGmmaWarpSpecializedILi4ENS5_IJNS4_1CILi4EEENSA_ILi2EEENSA_ILi1EEEEEENS1_32KernelTmaWarpSpecializedPingpongEEENS5_IJNSA_ILi64EEENSA_ILi128EEESH_EEEfNS5_IJlSD_lEEEfSK_NS4_8TiledMMAINS4_8MMA_AtomIJNS4_4SM904GMMA30MMA_64x128x8_F32TF32TF32_SS_TNILNSO_7ScaleInE1ELSQ_1EEEEEENS4_6LayoutINS5_IJSD_SD_SD_EEENS5_IJNSA_ILi0EEESV_SV_EEEEENS5_IJNS4_10UnderscoreESY_SY_EEEEENS4_23SM90_TMA_LOAD_MULTICASTENS4_14ComposedLayoutINS4_7SwizzleILi3ELi4ELi3EEENS4_18smem_ptr_flag_bitsILi32EEENST_INS5_IJNSA_ILi8EEENSA_ILi32EEEEEENS5_IJS18_SD_EEEEEEEvNS4_8identityES11_S1C_vS1D_EENS_8epilogue10collective6detail29Sm90TmaWarpSpecializedAdapterINS1G_15DefaultEpilogueIfSK_SK_NS1F_6thread17LinearCombinationIfLi1EffLNS1K_9ScaleType4KindE0ELNS_15FloatRoundStyleE2EfEENS1_15EpilogueDefaultEEEEEvvEEEEvNT_6ParamsE,"a",@progbits
	.sectionflags	@""
	.align	4
.nv.constant0._ZN7cutlass13device_kernelINS_4gemm6kernel13GemmUniversalIN4cute5tupleIJiiiiEEENS1_10collective13CollectiveMmaINS1_34MainloopSm90TmaGmmaWarpSpecializedILi4ENS5_IJNS4_1CILi4EEENSA_ILi2EEENSA_ILi1EEEEEENS1_32KernelTmaWarpSpecializedPingpongEEENS5_IJNSA_ILi64EEENSA_ILi128EEESH_EEEfNS5_IJlSD_lEEEfSK_NS4_8TiledMMAINS4_8MMA_AtomIJNS4_4SM904GMMA30MMA_64x128x8_F32TF32TF32_SS_TNILNSO_7ScaleInE1ELSQ_1EEEEEENS4_6LayoutINS5_IJSD_SD_SD_EEENS5_IJNSA_ILi0EEESV_SV_EEEEENS5_IJNS4_10UnderscoreESY_SY_EEEEENS4_23SM90_TMA_LOAD_MULTICASTENS4_14ComposedLayoutINS4_7SwizzleILi3ELi4ELi3EEENS4_18smem_ptr_flag_bitsILi32EEENST_INS5_IJNSA_ILi8EEENSA_ILi32EEEEEENS5_IJS18_SD_EEEEEEEvNS4_8identityES11_S1C_vS1D_EENS_8epilogue10collective6detail29Sm90TmaWarpSpecializedAdapterINS1G_15DefaultEpilogueIfSK_SK_NS1F_6thread17LinearCombinationIfLi1EffLNS1K_9ScaleType4KindE0ELNS_15FloatRoundStyleE2EfEENS1_15EpilogueDefaultEEEEEvvEEEEvNT_6ParamsE:
	.zero		1664


//--------------------- SYMBOLS --------------------------

	.type		.nv.reservedSmem.offset0,@object
	.size		.nv.reservedSmem.offset0,0x4
	.type		__assertfail,@function
